//
// Generated by NVIDIA NVVM Compiler
//
// Compiler Build ID: CL-36424714
// Cuda compilation tools, release 13.0, V13.0.88
// Based on NVVM 20.0.0
//

.version 9.0
.target sm_100
.address_size 64

	// .globl	default_function_kernel_2

.visible .entry default_function_kernel_2(
	.param .u64 .ptr .align 1 default_function_kernel_2_param_0,
	.param .u64 .ptr .align 1 default_function_kernel_2_param_1
)
.maxntid 32
{
	.reg .pred 	%p<19>;
	.reg .b32 	%r<28>;
	.reg .b32 	%f<69>;
	.reg .b64 	%rd<9>;

	ld.param.u64 	%rd1, [default_function_kernel_2_param_0];
	ld.param.u64 	%rd2, [default_function_kernel_2_param_1];
	mov.u32 	%r1, %ctaid.x;
	shl.b32 	%r14, %r1, 2;
	mov.u32 	%r2, %tid.x;
	shr.u32 	%r15, %r2, 3;
	or.b32  	%r16, %r14, %r15;
	setp.gt.u32 	%p1, %r16, 8;
	@%p1 bra 	$L__BB0_14;
	cvta.to.global.u64 	%rd3, %rd2;
	shl.b32 	%r17, %r1, 5;
	or.b32  	%r3, %r17, %r2;
	mul.wide.u32 	%rd4, %r3, 4;
	add.s64 	%rd5, %rd3, %rd4;
	ld.global.nc.f32 	%f20, [%rd5];
	abs.f32 	%f1, %f20;
	neg.f32 	%f2, %f1;
	fma.rn.f32 	%f21, %f1, 0fBF000000, 0f3F000000;
	rsqrt.approx.ftz.f32 	%f22, %f21;
	mul.f32 	%f23, %f22, %f21;
	mul.f32 	%f24, %f22, 0fBF000000;
	fma.rn.f32 	%f25, %f23, %f24, 0f3F000000;
	fma.rn.f32 	%f26, %f23, %f25, %f23;
	setp.eq.f32 	%p2, %f1, 0f3F800000;
	selp.f32 	%f27, 0f00000000, %f26, %p2;
	setp.gt.f32 	%p3, %f1, 0f3F0F5C29;
	selp.f32 	%f28, %f27, %f1, %p3;
	copysign.f32 	%f29, %f20, %f28;
	mul.f32 	%f30, %f29, %f29;
	fma.rn.f32 	%f31, %f30, 0f3D10ECEF, 0f3C8B1ABB;
	fma.rn.f32 	%f32, %f31, %f30, 0f3CFC028C;
	fma.rn.f32 	%f33, %f32, %f30, 0f3D372139;
	fma.rn.f32 	%f34, %f33, %f30, 0f3D9993DB;
	fma.rn.f32 	%f35, %f34, %f30, 0f3E2AAAC6;
	mul.f32 	%f36, %f30, %f35;
	fma.rn.f32 	%f37, %f36, %f29, %f29;
	neg.f32 	%f38, %f37;
	selp.f32 	%f39, %f37, %f38, %p3;
	fma.rn.f32 	%f40, 0f3F6EE581, 0f3FD774EB, %f39;
	setp.gt.f32 	%p4, %f20, 0f3F0F5C29;
	selp.f32 	%f41, %f37, %f40, %p4;
	add.f32 	%f42, %f41, %f41;
	selp.f32 	%f3, %f42, %f41, %p3;
	abs.f32 	%f68, %f3;
	setp.lt.f32 	%p5, %f68, %f1;
	@%p5 bra 	$L__BB0_13;
	mul.f32 	%f5, %f1, 0f4B000000;
	setp.gtu.f32 	%p6, %f68, %f5;
	@%p6 bra 	$L__BB0_9;
	div.approx.f32 	%f43, %f68, %f1;
	cvt.rzi.f32.f32 	%f66, %f43;
	fma.rn.f32 	%f7, %f2, %f66, %f68;
	mov.b32 	%r4, %f7;
	mov.b32 	%r18, %f1;
	setp.lt.u32 	%p7, %r4, %r18;
	@%p7 bra 	$L__BB0_8;
	setp.lt.u32 	%p8, %r4, -2147483647;
	@%p8 bra 	$L__BB0_6;
	add.f32 	%f48, %f66, 0fBF800000;
	setp.lt.f32 	%p11, %f7, %f2;
	add.f32 	%f49, %f48, 0fBF800000;
	selp.f32 	%f66, %f49, %f48, %p11;
	bra.uni 	$L__BB0_8;
$L__BB0_6:
	add.f32 	%f66, %f66, 0f3F800000;
	add.f32 	%f44, %f1, %f1;
	setp.ltu.f32 	%p9, %f7, %f44;
	@%p9 bra 	$L__BB0_8;
	add.f32 	%f45, %f66, 0f3F800000;
	fma.rn.f32 	%f46, %f1, 0fC0400000, %f7;
	setp.ge.f32 	%p10, %f46, 0f00000000;
	add.f32 	%f47, %f45, 0f3F800000;
	selp.f32 	%f66, %f47, %f45, %p10;
$L__BB0_8:
	fma.rn.f32 	%f68, %f2, %f66, %f68;
	bra.uni 	$L__BB0_13;
$L__BB0_9:
	mov.b32 	%r5, %f68;
	mov.b32 	%r19, %f5;
	and.b32  	%r6, %r19, -8388608;
	and.b32  	%r20, %r5, 8388607;
	or.b32  	%r26, %r20, 1065353216;
	and.b32  	%r21, %r19, 8388607;
	or.b32  	%r8, %r21, 1065353216;
	mov.b32 	%f67, %r26;
	sub.s32 	%r22, %r5, %r6;
	and.b32  	%r23, %r22, -8388608;
	add.s32 	%r27, %r23, 192937984;
	setp.eq.s32 	%p12, %r27, 0;
	@%p12 bra 	$L__BB0_12;
	mov.b32 	%f50, %r8;
	rcp.approx.ftz.f32 	%f14, %f50;
	neg.f32 	%f15, %f50;
$L__BB0_11:
	min.u32 	%r24, %r27, 192937984;
	add.s32 	%r25, %r26, %r24;
	mov.b32 	%f51, %r25;
	mul.f32 	%f52, %f14, %f51;
	fma.rn.f32 	%f53, %f15, %f52, %f51;
	fma.rn.f32 	%f54, %f53, %f14, %f52;
	fma.rn.f32 	%f55, %f15, %f54, %f51;
	fma.rz.f32 	%f56, %f55, %f14, %f54;
	cvt.rzi.f32.f32 	%f57, %f56;
	fma.rn.f32 	%f67, %f15, %f57, %f51;
	sub.s32 	%r27, %r27, %r24;
	mov.b32 	%r26, %f67;
	setp.ne.s32 	%p13, %r27, 0;
	setp.ne.s32 	%p14, %r26, 0;
	and.pred  	%p15, %p13, %p14;
	@%p15 bra 	$L__BB0_11;
$L__BB0_12:
	mov.b32 	%f59, %r6;
	setp.leu.f32 	%p16, %f1, 0f00000000;
	setp.gt.u32 	%p17, %r5, 2139095039;
	selp.f32 	%f60, 0f7FFFFFFF, %f59, %p17;
	selp.f32 	%f61, 0f7FFFFFFF, %f60, %p16;
	mul.f32 	%f62, %f67, 0f34000000;
	mul.f32 	%f68, %f61, %f62;
$L__BB0_13:
	abs.f32 	%f63, %f68;
	setp.nan.f32 	%p18, %f63, %f63;
	copysign.f32 	%f64, %f3, %f68;
	selp.f32 	%f65, %f68, %f64, %p18;
	cvta.to.global.u64 	%rd6, %rd1;
	add.s64 	%rd8, %rd6, %rd4;
	st.global.f32 	[%rd8], %f65;
$L__BB0_14:
	ret;

}
	// .globl	default_function_kernel_12
.visible .entry default_function_kernel_12(
	.param .u64 .ptr .align 1 default_function_kernel_12_param_0,
	.param .u64 .ptr .align 1 default_function_kernel_12_param_1
)
.maxntid 32
{
	.reg .pred 	%p<5>;
	.reg .b32 	%r<8>;
	.reg .b32 	%f<29>;
	.reg .b64 	%rd<8>;

	ld.param.u64 	%rd1, [default_function_kernel_12_param_0];
	ld.param.u64 	%rd2, [default_function_kernel_12_param_1];
	mov.u32 	%r1, %ctaid.x;
	shl.b32 	%r3, %r1, 2;
	mov.u32 	%r2, %tid.x;
	shr.u32 	%r4, %r2, 3;
	or.b32  	%r5, %r3, %r4;
	setp.gt.u32 	%p1, %r5, 8;
	@%p1 bra 	$L__BB1_2;
	cvta.to.global.u64 	%rd3, %rd2;
	cvta.to.global.u64 	%rd4, %rd1;
	shl.b32 	%r6, %r1, 5;
	or.b32  	%r7, %r6, %r2;
	mul.wide.u32 	%rd5, %r7, 4;
	add.s64 	%rd6, %rd3, %rd5;
	ld.global.nc.f32 	%f1, [%rd6];
	abs.f32 	%f2, %f1;
	fma.rn.f32 	%f3, %f2, 0fBF000000, 0f3F000000;
	rsqrt.approx.ftz.f32 	%f4, %f3;
	mul.f32 	%f5, %f4, %f3;
	mul.f32 	%f6, %f4, 0fBF000000;
	fma.rn.f32 	%f7, %f5, %f6, 0f3F000000;
	fma.rn.f32 	%f8, %f5, %f7, %f5;
	setp.eq.f32 	%p2, %f2, 0f3F800000;
	selp.f32 	%f9, 0f00000000, %f8, %p2;
	setp.gt.f32 	%p3, %f2, 0f3F0F5C29;
	selp.f32 	%f10, %f9, %f2, %p3;
	copysign.f32 	%f11, %f1, %f10;
	mul.f32 	%f12, %f11, %f11;
	fma.rn.f32 	%f13, %f12, 0f3D10ECEF, 0f3C8B1ABB;
	fma.rn.f32 	%f14, %f13, %f12, 0f3CFC028C;
	fma.rn.f32 	%f15, %f14, %f12, 0f3D372139;
	fma.rn.f32 	%f16, %f15, %f12, 0f3D9993DB;
	fma.rn.f32 	%f17, %f16, %f12, 0f3E2AAAC6;
	mul.f32 	%f18, %f12, %f17;
	fma.rn.f32 	%f19, %f18, %f11, %f11;
	neg.f32 	%f20, %f19;
	selp.f32 	%f21, %f19, %f20, %p3;
	fma.rn.f32 	%f22, 0f3F6EE581, 0f3FD774EB, %f21;
	setp.gt.f32 	%p4, %f1, 0f3F0F5C29;
	selp.f32 	%f23, %f19, %f22, %p4;
	add.f32 	%f24, %f23, %f23;
	selp.f32 	%f25, %f24, %f23, %p3;
	add.f32 	%f26, %f1, %f25;
	sin.approx.f32 	%f27, %f26;
	add.f32 	%f28, %f1, %f27;
	add.s64 	%rd7, %rd4, %rd5;
	st.global.f32 	[%rd7], %f28;
$L__BB1_2:
	ret;

}
	// .globl	default_function_kernel_16
.visible .entry default_function_kernel_16(
	.param .u64 .ptr .align 1 default_function_kernel_16_param_0,
	.param .u64 .ptr .align 1 default_function_kernel_16_param_1
)
.maxntid 32
{
	.reg .pred 	%p<22>;
	.reg .b32 	%r<28>;
	.reg .b32 	%f<95>;
	.reg .b64 	%rd<9>;

	ld.param.u64 	%rd1, [default_function_kernel_16_param_0];
	ld.param.u64 	%rd2, [default_function_kernel_16_param_1];
	mov.u32 	%r1, %ctaid.x;
	shl.b32 	%r14, %r1, 2;
	mov.u32 	%r2, %tid.x;
	shr.u32 	%r15, %r2, 3;
	or.b32  	%r16, %r14, %r15;
	setp.gt.u32 	%p1, %r16, 8;
	@%p1 bra 	$L__BB2_14;
	cvta.to.global.u64 	%rd3, %rd2;
	shl.b32 	%r17, %r1, 5;
	or.b32  	%r3, %r17, %r2;
	mul.wide.u32 	%rd4, %r3, 4;
	add.s64 	%rd5, %rd3, %rd4;
	ld.global.nc.f32 	%f20, [%rd5];
	abs.f32 	%f1, %f20;
	neg.f32 	%f2, %f1;
	fma.rn.f32 	%f21, %f1, 0fBF000000, 0f3F000000;
	rsqrt.approx.ftz.f32 	%f22, %f21;
	mul.f32 	%f23, %f22, %f21;
	mul.f32 	%f24, %f22, 0fBF000000;
	fma.rn.f32 	%f25, %f23, %f24, 0f3F000000;
	fma.rn.f32 	%f26, %f23, %f25, %f23;
	setp.eq.f32 	%p2, %f1, 0f3F800000;
	selp.f32 	%f27, 0f00000000, %f26, %p2;
	setp.gt.f32 	%p3, %f1, 0f3F0F5C29;
	selp.f32 	%f28, %f27, %f1, %p3;
	copysign.f32 	%f29, %f20, %f28;
	mul.f32 	%f30, %f29, %f29;
	fma.rn.f32 	%f31, %f30, 0f3D10ECEF, 0f3C8B1ABB;
	fma.rn.f32 	%f32, %f31, %f30, 0f3CFC028C;
	fma.rn.f32 	%f33, %f32, %f30, 0f3D372139;
	fma.rn.f32 	%f34, %f33, %f30, 0f3D9993DB;
	fma.rn.f32 	%f35, %f34, %f30, 0f3E2AAAC6;
	mul.f32 	%f36, %f30, %f35;
	fma.rn.f32 	%f37, %f36, %f29, %f29;
	neg.f32 	%f38, %f37;
	selp.f32 	%f39, %f37, %f38, %p3;
	fma.rn.f32 	%f40, 0f3F6EE581, 0f3FD774EB, %f39;
	setp.gt.f32 	%p4, %f20, 0f3F0F5C29;
	selp.f32 	%f41, %f37, %f40, %p4;
	add.f32 	%f42, %f41, %f41;
	selp.f32 	%f43, %f42, %f41, %p3;
	add.f32 	%f44, %f20, %f43;
	sin.approx.f32 	%f3, %f44;
	abs.f32 	%f94, %f3;
	setp.lt.f32 	%p5, %f94, %f1;
	@%p5 bra 	$L__BB2_13;
	mul.f32 	%f5, %f1, 0f4B000000;
	setp.gtu.f32 	%p6, %f94, %f5;
	@%p6 bra 	$L__BB2_9;
	div.approx.f32 	%f45, %f94, %f1;
	cvt.rzi.f32.f32 	%f92, %f45;
	fma.rn.f32 	%f7, %f2, %f92, %f94;
	mov.b32 	%r4, %f7;
	mov.b32 	%r18, %f1;
	setp.lt.u32 	%p7, %r4, %r18;
	@%p7 bra 	$L__BB2_8;
	setp.lt.u32 	%p8, %r4, -2147483647;
	@%p8 bra 	$L__BB2_6;
	add.f32 	%f50, %f92, 0fBF800000;
	setp.lt.f32 	%p11, %f7, %f2;
	add.f32 	%f51, %f50, 0fBF800000;
	selp.f32 	%f92, %f51, %f50, %p11;
	bra.uni 	$L__BB2_8;
$L__BB2_6:
	add.f32 	%f92, %f92, 0f3F800000;
	add.f32 	%f46, %f1, %f1;
	setp.ltu.f32 	%p9, %f7, %f46;
	@%p9 bra 	$L__BB2_8;
	add.f32 	%f47, %f92, 0f3F800000;
	fma.rn.f32 	%f48, %f1, 0fC0400000, %f7;
	setp.ge.f32 	%p10, %f48, 0f00000000;
	add.f32 	%f49, %f47, 0f3F800000;
	selp.f32 	%f92, %f49, %f47, %p10;
$L__BB2_8:
	fma.rn.f32 	%f94, %f2, %f92, %f94;
	bra.uni 	$L__BB2_13;
$L__BB2_9:
	mov.b32 	%r5, %f94;
	mov.b32 	%r19, %f5;
	and.b32  	%r6, %r19, -8388608;
	and.b32  	%r20, %r5, 8388607;
	or.b32  	%r26, %r20, 1065353216;
	and.b32  	%r21, %r19, 8388607;
	or.b32  	%r8, %r21, 1065353216;
	mov.b32 	%f93, %r26;
	sub.s32 	%r22, %r5, %r6;
	and.b32  	%r23, %r22, -8388608;
	add.s32 	%r27, %r23, 192937984;
	setp.eq.s32 	%p12, %r27, 0;
	@%p12 bra 	$L__BB2_12;
	mov.b32 	%f52, %r8;
	rcp.approx.ftz.f32 	%f14, %f52;
	neg.f32 	%f15, %f52;
$L__BB2_11:
	min.u32 	%r24, %r27, 192937984;
	add.s32 	%r25, %r26, %r24;
	mov.b32 	%f53, %r25;
	mul.f32 	%f54, %f14, %f53;
	fma.rn.f32 	%f55, %f15, %f54, %f53;
	fma.rn.f32 	%f56, %f55, %f14, %f54;
	fma.rn.f32 	%f57, %f15, %f56, %f53;
	fma.rz.f32 	%f58, %f57, %f14, %f56;
	cvt.rzi.f32.f32 	%f59, %f58;
	fma.rn.f32 	%f93, %f15, %f59, %f53;
	sub.s32 	%r27, %r27, %r24;
	mov.b32 	%r26, %f93;
	setp.ne.s32 	%p13, %r27, 0;
	setp.ne.s32 	%p14, %r26, 0;
	and.pred  	%p15, %p13, %p14;
	@%p15 bra 	$L__BB2_11;
$L__BB2_12:
	mov.b32 	%f61, %r6;
	setp.leu.f32 	%p16, %f1, 0f00000000;
	setp.gt.u32 	%p17, %r5, 2139095039;
	selp.f32 	%f62, 0f7FFFFFFF, %f61, %p17;
	selp.f32 	%f63, 0f7FFFFFFF, %f62, %p16;
	mul.f32 	%f64, %f93, 0f34000000;
	mul.f32 	%f94, %f63, %f64;
$L__BB2_13:
	abs.f32 	%f65, %f94;
	setp.nan.f32 	%p18, %f65, %f65;
	copysign.f32 	%f66, %f3, %f94;
	selp.f32 	%f67, %f94, %f66, %p18;
	abs.f32 	%f68, %f67;
	fma.rn.f32 	%f69, %f68, 0fBF000000, 0f3F000000;
	rsqrt.approx.ftz.f32 	%f70, %f69;
	mul.f32 	%f71, %f70, %f69;
	mul.f32 	%f72, %f70, 0fBF000000;
	fma.rn.f32 	%f73, %f71, %f72, 0f3F000000;
	fma.rn.f32 	%f74, %f71, %f73, %f71;
	setp.eq.f32 	%p19, %f68, 0f3F800000;
	selp.f32 	%f75, 0f00000000, %f74, %p19;
	setp.gt.f32 	%p20, %f68, 0f3F0F5C29;
	selp.f32 	%f76, %f75, %f68, %p20;
	copysign.f32 	%f77, %f67, %f76;
	mul.f32 	%f78, %f77, %f77;
	fma.rn.f32 	%f79, %f78, 0f3D10ECEF, 0f3C8B1ABB;
	fma.rn.f32 	%f80, %f79, %f78, 0f3CFC028C;
	fma.rn.f32 	%f81, %f80, %f78, 0f3D372139;
	fma.rn.f32 	%f82, %f81, %f78, 0f3D9993DB;
	fma.rn.f32 	%f83, %f82, %f78, 0f3E2AAAC6;
	mul.f32 	%f84, %f78, %f83;
	fma.rn.f32 	%f85, %f84, %f77, %f77;
	neg.f32 	%f86, %f85;
	selp.f32 	%f87, %f85, %f86, %p20;
	fma.rn.f32 	%f88, 0f3F6EE581, 0f3FD774EB, %f87;
	setp.gt.f32 	%p21, %f67, 0f3F0F5C29;
	selp.f32 	%f89, %f85, %f88, %p21;
	add.f32 	%f90, %f89, %f89;
	selp.f32 	%f91, %f90, %f89, %p20;
	cvta.to.global.u64 	%rd6, %rd1;
	add.s64 	%rd8, %rd6, %rd4;
	st.global.f32 	[%rd8], %f91;
$L__BB2_14:
	ret;

}
	// .globl	default_function_kernel
.visible .entry default_function_kernel(
	.param .u64 .ptr .align 1 default_function_kernel_param_0,
	.param .u64 .ptr .align 1 default_function_kernel_param_1
)
.maxntid 32
{
	.reg .pred 	%p<6>;
	.reg .b32 	%r<14>;
	.reg .b32 	%f<36>;
	.reg .b64 	%rd<9>;

	ld.param.u64 	%rd1, [default_function_kernel_param_0];
	ld.param.u64 	%rd2, [default_function_kernel_param_1];
	mov.u32 	%r1, %ctaid.x;
	shl.b32 	%r5, %r1, 2;
	mov.u32 	%r2, %tid.x;
	shr.u32 	%r6, %r2, 3;
	or.b32  	%r7, %r5, %r6;
	setp.gt.u32 	%p1, %r7, 8;
	@%p1 bra 	$L__BB3_4;
	cvta.to.global.u64 	%rd3, %rd2;
	shl.b32 	%r8, %r1, 5;
	or.b32  	%r3, %r8, %r2;
	mul.wide.u32 	%rd4, %r3, 4;
	add.s64 	%rd5, %rd3, %rd4;
	ld.global.nc.f32 	%f6, [%rd5];
	cos.approx.f32 	%f1, %f6;
	abs.f32 	%f7, %f1;
	mov.f32 	%f8, 0f3F800000;
	sub.f32 	%f9, %f8, %f7;
	rcp.approx.ftz.f32 	%f10, %f9;
	add.f32 	%f11, %f10, %f10;
	mul.f32 	%f12, %f7, %f11;
	setp.gt.f32 	%p2, %f7, 0f7E800000;
	selp.f32 	%f2, 0fC0000000, %f12, %p2;
	add.rz.f32 	%f13, %f2, %f8;
	mov.b32 	%r9, %f13;
	add.s32 	%r10, %r9, -1061158912;
	and.b32  	%r11, %r10, -8388608;
	mov.b32 	%r4, %f2;
	sub.s32 	%r12, %r4, %r11;
	mov.b32 	%f14, %r12;
	sub.s32 	%r13, 1082130432, %r11;
	mov.b32 	%f15, %r13;
	fma.rn.f32 	%f16, %f15, 0f3E800000, 0fBF800000;
	add.f32 	%f17, %f16, %f14;
	cvt.rn.f32.s32 	%f18, %r11;
	mul.f32 	%f19, %f18, 0f34000000;
	fma.rn.f32 	%f20, %f17, 0fBD39BF78, 0f3DD80012;
	fma.rn.f32 	%f21, %f20, %f17, 0fBE0778E0;
	fma.rn.f32 	%f22, %f21, %f17, 0f3E146475;
	fma.rn.f32 	%f23, %f22, %f17, 0fBE2A68DD;
	fma.rn.f32 	%f24, %f23, %f17, 0f3E4CAF9E;
	fma.rn.f32 	%f25, %f24, %f17, 0fBE800042;
	fma.rn.f32 	%f26, %f25, %f17, 0f3EAAAAE6;
	fma.rn.f32 	%f27, %f26, %f17, 0fBF000000;
	mul.f32 	%f28, %f17, %f27;
	fma.rn.f32 	%f29, %f28, %f17, %f17;
	fma.rn.f32 	%f35, %f19, 0f3F317218, %f29;
	setp.lt.u32 	%p3, %r4, 2139095040;
	@%p3 bra 	$L__BB3_3;
	setp.gt.s32 	%p4, %r4, -1082130432;
	fma.rn.f32 	%f30, %f2, 0f7F800000, 0f7F800000;
	selp.f32 	%f31, %f30, %f35, %p4;
	setp.eq.f32 	%p5, %f2, 0f00000000;
	selp.f32 	%f35, 0f80000000, %f31, %p5;
$L__BB3_3:
	mov.f32 	%f32, 0f3F000000;
	copysign.f32 	%f33, %f1, %f32;
	mul.f32 	%f34, %f33, %f35;
	cvta.to.global.u64 	%rd6, %rd1;
	add.s64 	%rd8, %rd6, %rd4;
	st.global.f32 	[%rd8], %f34;
$L__BB3_4:
	ret;

}
	// .globl	default_function_kernel_11
.visible .entry default_function_kernel_11(
	.param .u64 .ptr .align 1 default_function_kernel_11_param_0,
	.param .u64 .ptr .align 1 default_function_kernel_11_param_1
)
.maxntid 32
{
	.reg .pred 	%p<8>;
	.reg .b32 	%r<8>;
	.reg .b32 	%f<52>;
	.reg .b64 	%rd<8>;

	ld.param.u64 	%rd1, [default_function_kernel_11_param_0];
	ld.param.u64 	%rd2, [default_function_kernel_11_param_1];
	mov.u32 	%r1, %ctaid.x;
	shl.b32 	%r3, %r1, 2;
	mov.u32 	%r2, %tid.x;
	shr.u32 	%r4, %r2, 3;
	or.b32  	%r5, %r3, %r4;
	setp.gt.u32 	%p1, %r5, 8;
	@%p1 bra 	$L__BB4_2;
	cvta.to.global.u64 	%rd3, %rd2;
	cvta.to.global.u64 	%rd4, %rd1;
	shl.b32 	%r6, %r1, 5;
	or.b32  	%r7, %r6, %r2;
	mul.wide.u32 	%rd5, %r7, 4;
	add.s64 	%rd6, %rd3, %rd5;
	ld.global.nc.f32 	%f1, [%rd6];
	abs.f32 	%f2, %f1;
	fma.rn.f32 	%f3, %f2, 0fBF000000, 0f3F000000;
	rsqrt.approx.ftz.f32 	%f4, %f3;
	mul.f32 	%f5, %f4, %f3;
	mul.f32 	%f6, %f4, 0fBF000000;
	fma.rn.f32 	%f7, %f5, %f6, 0f3F000000;
	fma.rn.f32 	%f8, %f5, %f7, %f5;
	setp.eq.f32 	%p2, %f2, 0f3F800000;
	selp.f32 	%f9, 0f00000000, %f8, %p2;
	setp.gt.f32 	%p3, %f2, 0f3F0F5C29;
	selp.f32 	%f10, %f9, %f2, %p3;
	copysign.f32 	%f11, %f1, %f10;
	mul.f32 	%f12, %f11, %f11;
	fma.rn.f32 	%f13, %f12, 0f3D10ECEF, 0f3C8B1ABB;
	fma.rn.f32 	%f14, %f13, %f12, 0f3CFC028C;
	fma.rn.f32 	%f15, %f14, %f12, 0f3D372139;
	fma.rn.f32 	%f16, %f15, %f12, 0f3D9993DB;
	fma.rn.f32 	%f17, %f16, %f12, 0f3E2AAAC6;
	mul.f32 	%f18, %f12, %f17;
	fma.rn.f32 	%f19, %f18, %f11, %f11;
	neg.f32 	%f20, %f19;
	selp.f32 	%f21, %f19, %f20, %p3;
	fma.rn.f32 	%f22, 0f3F6EE581, 0f3FD774EB, %f21;
	setp.gt.f32 	%p4, %f1, 0f3F0F5C29;
	selp.f32 	%f23, %f19, %f22, %p4;
	add.f32 	%f24, %f23, %f23;
	selp.f32 	%f25, %f24, %f23, %p3;
	add.f32 	%f26, %f1, %f25;
	sin.approx.f32 	%f27, %f26;
	abs.f32 	%f28, %f27;
	fma.rn.f32 	%f29, %f28, 0fBF000000, 0f3F000000;
	rsqrt.approx.ftz.f32 	%f30, %f29;
	mul.f32 	%f31, %f30, %f29;
	mul.f32 	%f32, %f30, 0fBF000000;
	fma.rn.f32 	%f33, %f31, %f32, 0f3F000000;
	fma.rn.f32 	%f34, %f31, %f33, %f31;
	setp.eq.f32 	%p5, %f28, 0f3F800000;
	selp.f32 	%f35, 0f00000000, %f34, %p5;
	setp.gt.f32 	%p6, %f28, 0f3F0F5C29;
	selp.f32 	%f36, %f35, %f28, %p6;
	copysign.f32 	%f37, %f27, %f36;
	mul.f32 	%f38, %f37, %f37;
	fma.rn.f32 	%f39, %f38, 0f3D10ECEF, 0f3C8B1ABB;
	fma.rn.f32 	%f40, %f39, %f38, 0f3CFC028C;
	fma.rn.f32 	%f41, %f40, %f38, 0f3D372139;
	fma.rn.f32 	%f42, %f41, %f38, 0f3D9993DB;
	fma.rn.f32 	%f43, %f42, %f38, 0f3E2AAAC6;
	mul.f32 	%f44, %f38, %f43;
	fma.rn.f32 	%f45, %f44, %f37, %f37;
	neg.f32 	%f46, %f45;
	selp.f32 	%f47, %f45, %f46, %p6;
	fma.rn.f32 	%f48, 0f3F6EE581, 0f3FD774EB, %f47;
	setp.gt.f32 	%p7, %f27, 0f3F0F5C29;
	selp.f32 	%f49, %f45, %f48, %p7;
	add.f32 	%f50, %f49, %f49;
	selp.f32 	%f51, %f50, %f49, %p6;
	add.s64 	%rd7, %rd4, %rd5;
	st.global.f32 	[%rd7], %f51;
$L__BB4_2:
	ret;

}
	// .globl	default_function_kernel_7
.visible .entry default_function_kernel_7(
	.param .u64 .ptr .align 1 default_function_kernel_7_param_0,
	.param .u64 .ptr .align 1 default_function_kernel_7_param_1
)
.maxntid 32
{
	.reg .pred 	%p<11>;
	.reg .b32 	%r<14>;
	.reg .b32 	%f<63>;
	.reg .b64 	%rd<9>;

	ld.param.u64 	%rd1, [default_function_kernel_7_param_0];
	ld.param.u64 	%rd2, [default_function_kernel_7_param_1];
	mov.u32 	%r1, %ctaid.x;
	shl.b32 	%r5, %r1, 2;
	mov.u32 	%r2, %tid.x;
	shr.u32 	%r6, %r2, 3;
	or.b32  	%r7, %r5, %r6;
	setp.gt.u32 	%p1, %r7, 8;
	@%p1 bra 	$L__BB5_4;
	cvta.to.global.u64 	%rd3, %rd2;
	shl.b32 	%r8, %r1, 5;
	or.b32  	%r3, %r8, %r2;
	mul.wide.u32 	%rd4, %r3, 4;
	add.s64 	%rd5, %rd3, %rd4;
	ld.global.nc.f32 	%f7, [%rd5];
	abs.f32 	%f8, %f7;
	fma.rn.f32 	%f9, %f8, 0fBF000000, 0f3F000000;
	rsqrt.approx.ftz.f32 	%f10, %f9;
	mul.f32 	%f11, %f10, %f9;
	mul.f32 	%f12, %f10, 0fBF000000;
	fma.rn.f32 	%f13, %f11, %f12, 0f3F000000;
	fma.rn.f32 	%f14, %f11, %f13, %f11;
	setp.eq.f32 	%p2, %f8, 0f3F800000;
	selp.f32 	%f15, 0f00000000, %f14, %p2;
	setp.gt.f32 	%p3, %f8, 0f3F0F5C29;
	selp.f32 	%f16, %f15, %f8, %p3;
	copysign.f32 	%f17, %f7, %f16;
	mul.f32 	%f18, %f17, %f17;
	fma.rn.f32 	%f19, %f18, 0f3D10ECEF, 0f3C8B1ABB;
	fma.rn.f32 	%f20, %f19, %f18, 0f3CFC028C;
	fma.rn.f32 	%f21, %f20, %f18, 0f3D372139;
	fma.rn.f32 	%f22, %f21, %f18, 0f3D9993DB;
	fma.rn.f32 	%f23, %f22, %f18, 0f3E2AAAC6;
	mul.f32 	%f24, %f18, %f23;
	fma.rn.f32 	%f25, %f24, %f17, %f17;
	neg.f32 	%f26, %f25;
	selp.f32 	%f27, %f25, %f26, %p3;
	fma.rn.f32 	%f28, 0f3F6EE581, 0f3FD774EB, %f27;
	setp.gt.f32 	%p4, %f7, 0f3F0F5C29;
	selp.f32 	%f29, %f25, %f28, %p4;
	add.f32 	%f30, %f29, %f29;
	selp.f32 	%f1, %f30, %f29, %p3;
	abs.f32 	%f2, %f1;
	fma.rn.f32 	%f31, %f1, %f1, 0f3F800000;
	rsqrt.approx.ftz.f32 	%f32, %f31;
	fma.rn.f32 	%f33, %f31, %f32, 0f3F800000;
	rcp.approx.ftz.f32 	%f34, %f33;
	mul.f32 	%f35, %f2, %f34;
	fma.rn.f32 	%f36, %f2, %f35, %f2;
	setp.gt.f32 	%p5, %f2, 0f4B000000;
	selp.f32 	%f3, %f2, %f36, %p5;
	mov.f32 	%f37, 0f3F800000;
	add.rz.f32 	%f38, %f3, %f37;
	mov.b32 	%r9, %f38;
	add.s32 	%r10, %r9, -1061158912;
	and.b32  	%r11, %r10, -8388608;
	mov.b32 	%r4, %f3;
	sub.s32 	%r12, %r4, %r11;
	mov.b32 	%f39, %r12;
	sub.s32 	%r13, 1082130432, %r11;
	mov.b32 	%f40, %r13;
	fma.rn.f32 	%f41, %f40, 0f3E800000, 0fBF800000;
	add.f32 	%f42, %f41, %f39;
	cvt.rn.f32.s32 	%f43, %r11;
	mul.f32 	%f44, %f43, 0f34000000;
	fma.rn.f32 	%f45, %f42, 0fBD39BF78, 0f3DD80012;
	fma.rn.f32 	%f46, %f45, %f42, 0fBE0778E0;
	fma.rn.f32 	%f47, %f46, %f42, 0f3E146475;
	fma.rn.f32 	%f48, %f47, %f42, 0fBE2A68DD;
	fma.rn.f32 	%f49, %f48, %f42, 0f3E4CAF9E;
	fma.rn.f32 	%f50, %f49, %f42, 0fBE800042;
	fma.rn.f32 	%f51, %f50, %f42, 0f3EAAAAE6;
	fma.rn.f32 	%f52, %f51, %f42, 0fBF000000;
	mul.f32 	%f53, %f42, %f52;
	fma.rn.f32 	%f54, %f53, %f42, %f42;
	fma.rn.f32 	%f62, %f44, 0f3F317218, %f54;
	setp.lt.u32 	%p6, %r4, 2139095040;
	@%p6 bra 	$L__BB5_3;
	setp.gt.s32 	%p7, %r4, -1082130432;
	fma.rn.f32 	%f55, %f3, 0f7F800000, 0f7F800000;
	selp.f32 	%f56, %f55, %f62, %p7;
	setp.eq.f32 	%p8, %f3, 0f00000000;
	selp.f32 	%f62, 0f80000000, %f56, %p8;
$L__BB5_3:
	setp.gt.f32 	%p9, %f2, 0f4B000000;
	add.f32 	%f57, %f62, 0f3F317218;
	selp.f32 	%f58, %f57, %f62, %p9;
	setp.num.f32 	%p10, %f2, %f2;
	copysign.f32 	%f59, %f1, %f58;
	selp.f32 	%f60, %f59, %f58, %p10;
	div.rn.f32 	%f61, %f60, %f1;
	cvta.to.global.u64 	%rd6, %rd1;
	add.s64 	%rd8, %rd6, %rd4;
	st.global.f32 	[%rd8], %f61;
$L__BB5_4:
	ret;

}
	// .globl	default_function_kernel_4
.visible .entry default_function_kernel_4(
	.param .u64 .ptr .align 1 default_function_kernel_4_param_0,
	.param .u64 .ptr .align 1 default_function_kernel_4_param_1
)
.maxntid 32
{
	.reg .pred 	%p<11>;
	.reg .b32 	%r<14>;
	.reg .b32 	%f<63>;
	.reg .b64 	%rd<9>;

	ld.param.u64 	%rd1, [default_function_kernel_4_param_0];
	ld.param.u64 	%rd2, [default_function_kernel_4_param_1];
	mov.u32 	%r1, %ctaid.x;
	shl.b32 	%r5, %r1, 2;
	mov.u32 	%r2, %tid.x;
	shr.u32 	%r6, %r2, 3;
	or.b32  	%r7, %r5, %r6;
	setp.gt.u32 	%p1, %r7, 8;
	@%p1 bra 	$L__BB6_4;
	cvta.to.global.u64 	%rd3, %rd2;
	shl.b32 	%r8, %r1, 5;
	or.b32  	%r3, %r8, %r2;
	mul.wide.u32 	%rd4, %r3, 4;
	add.s64 	%rd5, %rd3, %rd4;
	ld.global.nc.f32 	%f7, [%rd5];
	abs.f32 	%f8, %f7;
	fma.rn.f32 	%f9, %f8, 0fBF000000, 0f3F000000;
	rsqrt.approx.ftz.f32 	%f10, %f9;
	mul.f32 	%f11, %f10, %f9;
	mul.f32 	%f12, %f10, 0fBF000000;
	fma.rn.f32 	%f13, %f11, %f12, 0f3F000000;
	fma.rn.f32 	%f14, %f11, %f13, %f11;
	setp.eq.f32 	%p2, %f8, 0f3F800000;
	selp.f32 	%f15, 0f00000000, %f14, %p2;
	setp.gt.f32 	%p3, %f8, 0f3F0F5C29;
	selp.f32 	%f16, %f15, %f8, %p3;
	copysign.f32 	%f17, %f7, %f16;
	mul.f32 	%f18, %f17, %f17;
	fma.rn.f32 	%f19, %f18, 0f3D10ECEF, 0f3C8B1ABB;
	fma.rn.f32 	%f20, %f19, %f18, 0f3CFC028C;
	fma.rn.f32 	%f21, %f20, %f18, 0f3D372139;
	fma.rn.f32 	%f22, %f21, %f18, 0f3D9993DB;
	fma.rn.f32 	%f23, %f22, %f18, 0f3E2AAAC6;
	mul.f32 	%f24, %f18, %f23;
	fma.rn.f32 	%f25, %f24, %f17, %f17;
	neg.f32 	%f26, %f25;
	selp.f32 	%f27, %f25, %f26, %p3;
	fma.rn.f32 	%f28, 0f3F6EE581, 0f3FD774EB, %f27;
	setp.gt.f32 	%p4, %f7, 0f3F0F5C29;
	selp.f32 	%f29, %f25, %f28, %p4;
	add.f32 	%f30, %f29, %f29;
	selp.f32 	%f1, %f30, %f29, %p3;
	abs.f32 	%f2, %f1;
	fma.rn.f32 	%f31, %f1, %f1, 0f3F800000;
	rsqrt.approx.ftz.f32 	%f32, %f31;
	fma.rn.f32 	%f33, %f31, %f32, 0f3F800000;
	rcp.approx.ftz.f32 	%f34, %f33;
	mul.f32 	%f35, %f2, %f34;
	fma.rn.f32 	%f36, %f2, %f35, %f2;
	setp.gt.f32 	%p5, %f2, 0f4B000000;
	selp.f32 	%f3, %f2, %f36, %p5;
	mov.f32 	%f37, 0f3F800000;
	add.rz.f32 	%f38, %f3, %f37;
	mov.b32 	%r9, %f38;
	add.s32 	%r10, %r9, -1061158912;
	and.b32  	%r11, %r10, -8388608;
	mov.b32 	%r4, %f3;
	sub.s32 	%r12, %r4, %r11;
	mov.b32 	%f39, %r12;
	sub.s32 	%r13, 1082130432, %r11;
	mov.b32 	%f40, %r13;
	fma.rn.f32 	%f41, %f40, 0f3E800000, 0fBF800000;
	add.f32 	%f42, %f41, %f39;
	cvt.rn.f32.s32 	%f43, %r11;
	mul.f32 	%f44, %f43, 0f34000000;
	fma.rn.f32 	%f45, %f42, 0fBD39BF78, 0f3DD80012;
	fma.rn.f32 	%f46, %f45, %f42, 0fBE0778E0;
	fma.rn.f32 	%f47, %f46, %f42, 0f3E146475;
	fma.rn.f32 	%f48, %f47, %f42, 0fBE2A68DD;
	fma.rn.f32 	%f49, %f48, %f42, 0f3E4CAF9E;
	fma.rn.f32 	%f50, %f49, %f42, 0fBE800042;
	fma.rn.f32 	%f51, %f50, %f42, 0f3EAAAAE6;
	fma.rn.f32 	%f52, %f51, %f42, 0fBF000000;
	mul.f32 	%f53, %f42, %f52;
	fma.rn.f32 	%f54, %f53, %f42, %f42;
	fma.rn.f32 	%f62, %f44, 0f3F317218, %f54;
	setp.lt.u32 	%p6, %r4, 2139095040;
	@%p6 bra 	$L__BB6_3;
	setp.gt.s32 	%p7, %r4, -1082130432;
	fma.rn.f32 	%f55, %f3, 0f7F800000, 0f7F800000;
	selp.f32 	%f56, %f55, %f62, %p7;
	setp.eq.f32 	%p8, %f3, 0f00000000;
	selp.f32 	%f62, 0f80000000, %f56, %p8;
$L__BB6_3:
	setp.gt.f32 	%p9, %f2, 0f4B000000;
	add.f32 	%f57, %f62, 0f3F317218;
	selp.f32 	%f58, %f57, %f62, %p9;
	setp.num.f32 	%p10, %f2, %f2;
	copysign.f32 	%f59, %f1, %f58;
	selp.f32 	%f60, %f59, %f58, %p10;
	add.f32 	%f61, %f60, %f1;
	cvta.to.global.u64 	%rd6, %rd1;
	add.s64 	%rd8, %rd6, %rd4;
	st.global.f32 	[%rd8], %f61;
$L__BB6_4:
	ret;

}
	// .globl	default_function_kernel_15
.visible .entry default_function_kernel_15(
	.param .u64 .ptr .align 1 default_function_kernel_15_param_0,
	.param .u64 .ptr .align 1 default_function_kernel_15_param_1
)
.maxntid 32
{
	.reg .pred 	%p<19>;
	.reg .b32 	%r<28>;
	.reg .b32 	%f<72>;
	.reg .b64 	%rd<9>;

	ld.param.u64 	%rd1, [default_function_kernel_15_param_0];
	ld.param.u64 	%rd2, [default_function_kernel_15_param_1];
	mov.u32 	%r1, %ctaid.x;
	shl.b32 	%r14, %r1, 2;
	mov.u32 	%r2, %tid.x;
	shr.u32 	%r15, %r2, 3;
	or.b32  	%r16, %r14, %r15;
	setp.gt.u32 	%p1, %r16, 8;
	@%p1 bra 	$L__BB7_14;
	cvta.to.global.u64 	%rd3, %rd2;
	shl.b32 	%r17, %r1, 5;
	or.b32  	%r3, %r17, %r2;
	mul.wide.u32 	%rd4, %r3, 4;
	add.s64 	%rd5, %rd3, %rd4;
	ld.global.nc.f32 	%f20, [%rd5];
	abs.f32 	%f1, %f20;
	neg.f32 	%f2, %f1;
	fma.rn.f32 	%f21, %f1, 0fBF000000, 0f3F000000;
	rsqrt.approx.ftz.f32 	%f22, %f21;
	mul.f32 	%f23, %f22, %f21;
	mul.f32 	%f24, %f22, 0fBF000000;
	fma.rn.f32 	%f25, %f23, %f24, 0f3F000000;
	fma.rn.f32 	%f26, %f23, %f25, %f23;
	setp.eq.f32 	%p2, %f1, 0f3F800000;
	selp.f32 	%f27, 0f00000000, %f26, %p2;
	setp.gt.f32 	%p3, %f1, 0f3F0F5C29;
	selp.f32 	%f28, %f27, %f1, %p3;
	copysign.f32 	%f29, %f20, %f28;
	mul.f32 	%f30, %f29, %f29;
	fma.rn.f32 	%f31, %f30, 0f3D10ECEF, 0f3C8B1ABB;
	fma.rn.f32 	%f32, %f31, %f30, 0f3CFC028C;
	fma.rn.f32 	%f33, %f32, %f30, 0f3D372139;
	fma.rn.f32 	%f34, %f33, %f30, 0f3D9993DB;
	fma.rn.f32 	%f35, %f34, %f30, 0f3E2AAAC6;
	mul.f32 	%f36, %f30, %f35;
	fma.rn.f32 	%f37, %f36, %f29, %f29;
	neg.f32 	%f38, %f37;
	selp.f32 	%f39, %f37, %f38, %p3;
	fma.rn.f32 	%f40, 0f3F6EE581, 0f3FD774EB, %f39;
	setp.gt.f32 	%p4, %f20, 0f3F0F5C29;
	selp.f32 	%f41, %f37, %f40, %p4;
	add.f32 	%f42, %f41, %f41;
	selp.f32 	%f43, %f42, %f41, %p3;
	add.f32 	%f44, %f20, %f43;
	sin.approx.f32 	%f3, %f44;
	abs.f32 	%f71, %f3;
	setp.lt.f32 	%p5, %f71, %f1;
	@%p5 bra 	$L__BB7_13;
	mul.f32 	%f5, %f1, 0f4B000000;
	setp.gtu.f32 	%p6, %f71, %f5;
	@%p6 bra 	$L__BB7_9;
	div.approx.f32 	%f45, %f71, %f1;
	cvt.rzi.f32.f32 	%f69, %f45;
	fma.rn.f32 	%f7, %f2, %f69, %f71;
	mov.b32 	%r4, %f7;
	mov.b32 	%r18, %f1;
	setp.lt.u32 	%p7, %r4, %r18;
	@%p7 bra 	$L__BB7_8;
	setp.lt.u32 	%p8, %r4, -2147483647;
	@%p8 bra 	$L__BB7_6;
	add.f32 	%f50, %f69, 0fBF800000;
	setp.lt.f32 	%p11, %f7, %f2;
	add.f32 	%f51, %f50, 0fBF800000;
	selp.f32 	%f69, %f51, %f50, %p11;
	bra.uni 	$L__BB7_8;
$L__BB7_6:
	add.f32 	%f69, %f69, 0f3F800000;
	add.f32 	%f46, %f1, %f1;
	setp.ltu.f32 	%p9, %f7, %f46;
	@%p9 bra 	$L__BB7_8;
	add.f32 	%f47, %f69, 0f3F800000;
	fma.rn.f32 	%f48, %f1, 0fC0400000, %f7;
	setp.ge.f32 	%p10, %f48, 0f00000000;
	add.f32 	%f49, %f47, 0f3F800000;
	selp.f32 	%f69, %f49, %f47, %p10;
$L__BB7_8:
	fma.rn.f32 	%f71, %f2, %f69, %f71;
	bra.uni 	$L__BB7_13;
$L__BB7_9:
	mov.b32 	%r5, %f71;
	mov.b32 	%r19, %f5;
	and.b32  	%r6, %r19, -8388608;
	and.b32  	%r20, %r5, 8388607;
	or.b32  	%r26, %r20, 1065353216;
	and.b32  	%r21, %r19, 8388607;
	or.b32  	%r8, %r21, 1065353216;
	mov.b32 	%f70, %r26;
	sub.s32 	%r22, %r5, %r6;
	and.b32  	%r23, %r22, -8388608;
	add.s32 	%r27, %r23, 192937984;
	setp.eq.s32 	%p12, %r27, 0;
	@%p12 bra 	$L__BB7_12;
	mov.b32 	%f52, %r8;
	rcp.approx.ftz.f32 	%f14, %f52;
	neg.f32 	%f15, %f52;
$L__BB7_11:
	min.u32 	%r24, %r27, 192937984;
	add.s32 	%r25, %r26, %r24;
	mov.b32 	%f53, %r25;
	mul.f32 	%f54, %f14, %f53;
	fma.rn.f32 	%f55, %f15, %f54, %f53;
	fma.rn.f32 	%f56, %f55, %f14, %f54;
	fma.rn.f32 	%f57, %f15, %f56, %f53;
	fma.rz.f32 	%f58, %f57, %f14, %f56;
	cvt.rzi.f32.f32 	%f59, %f58;
	fma.rn.f32 	%f70, %f15, %f59, %f53;
	sub.s32 	%r27, %r27, %r24;
	mov.b32 	%r26, %f70;
	setp.ne.s32 	%p13, %r27, 0;
	setp.ne.s32 	%p14, %r26, 0;
	and.pred  	%p15, %p13, %p14;
	@%p15 bra 	$L__BB7_11;
$L__BB7_12:
	mov.b32 	%f61, %r6;
	setp.leu.f32 	%p16, %f1, 0f00000000;
	setp.gt.u32 	%p17, %r5, 2139095039;
	selp.f32 	%f62, 0f7FFFFFFF, %f61, %p17;
	selp.f32 	%f63, 0f7FFFFFFF, %f62, %p16;
	mul.f32 	%f64, %f70, 0f34000000;
	mul.f32 	%f71, %f63, %f64;
$L__BB7_13:
	abs.f32 	%f65, %f71;
	setp.nan.f32 	%p18, %f65, %f65;
	copysign.f32 	%f66, %f3, %f71;
	selp.f32 	%f67, %f71, %f66, %p18;
	sin.approx.f32 	%f68, %f67;
	cvta.to.global.u64 	%rd6, %rd1;
	add.s64 	%rd8, %rd6, %rd4;
	st.global.f32 	[%rd8], %f68;
$L__BB7_14:
	ret;

}
	// .globl	default_function_kernel_1
.visible .entry default_function_kernel_1(
	.param .u64 .ptr .align 1 default_function_kernel_1_param_0,
	.param .u64 .ptr .align 1 default_function_kernel_1_param_1
)
.maxntid 32
{
	.reg .pred 	%p<5>;
	.reg .b32 	%r<8>;
	.reg .b32 	%f<27>;
	.reg .b64 	%rd<8>;

	ld.param.u64 	%rd1, [default_function_kernel_1_param_0];
	ld.param.u64 	%rd2, [default_function_kernel_1_param_1];
	mov.u32 	%r1, %ctaid.x;
	shl.b32 	%r3, %r1, 2;
	mov.u32 	%r2, %tid.x;
	shr.u32 	%r4, %r2, 3;
	or.b32  	%r5, %r3, %r4;
	setp.gt.u32 	%p1, %r5, 8;
	@%p1 bra 	$L__BB8_2;
	cvta.to.global.u64 	%rd3, %rd2;
	cvta.to.global.u64 	%rd4, %rd1;
	shl.b32 	%r6, %r1, 5;
	or.b32  	%r7, %r6, %r2;
	mul.wide.u32 	%rd5, %r7, 4;
	add.s64 	%rd6, %rd3, %rd5;
	ld.global.nc.f32 	%f1, [%rd6];
	cos.approx.f32 	%f2, %f1;
	abs.f32 	%f3, %f2;
	fma.rn.f32 	%f4, %f3, 0fBF000000, 0f3F000000;
	rsqrt.approx.ftz.f32 	%f5, %f4;
	mul.f32 	%f6, %f5, %f4;
	mul.f32 	%f7, %f5, 0fBF000000;
	fma.rn.f32 	%f8, %f6, %f7, 0f3F000000;
	fma.rn.f32 	%f9, %f6, %f8, %f6;
	setp.eq.f32 	%p2, %f3, 0f3F800000;
	selp.f32 	%f10, 0f00000000, %f9, %p2;
	setp.gt.f32 	%p3, %f3, 0f3F0F5C29;
	selp.f32 	%f11, %f10, %f3, %p3;
	copysign.f32 	%f12, %f2, %f11;
	mul.f32 	%f13, %f12, %f12;
	fma.rn.f32 	%f14, %f13, 0f3D10ECEF, 0f3C8B1ABB;
	fma.rn.f32 	%f15, %f14, %f13, 0f3CFC028C;
	fma.rn.f32 	%f16, %f15, %f13, 0f3D372139;
	fma.rn.f32 	%f17, %f16, %f13, 0f3D9993DB;
	fma.rn.f32 	%f18, %f17, %f13, 0f3E2AAAC6;
	mul.f32 	%f19, %f13, %f18;
	fma.rn.f32 	%f20, %f19, %f12, %f12;
	neg.f32 	%f21, %f20;
	selp.f32 	%f22, %f20, %f21, %p3;
	fma.rn.f32 	%f23, 0f3F6EE581, 0f3FD774EB, %f22;
	setp.gt.f32 	%p4, %f2, 0f3F0F5C29;
	selp.f32 	%f24, %f20, %f23, %p4;
	add.f32 	%f25, %f24, %f24;
	selp.f32 	%f26, %f25, %f24, %p3;
	add.s64 	%rd7, %rd4, %rd5;
	st.global.f32 	[%rd7], %f26;
$L__BB8_2:
	ret;

}
	// .globl	default_function_kernel_10
.visible .entry default_function_kernel_10(
	.param .u64 .ptr .align 1 default_function_kernel_10_param_0,
	.param .u64 .ptr .align 1 default_function_kernel_10_param_1
)
.maxntid 32
{
	.reg .pred 	%p<5>;
	.reg .b32 	%r<8>;
	.reg .b32 	%f<29>;
	.reg .b64 	%rd<8>;

	ld.param.u64 	%rd1, [default_function_kernel_10_param_0];
	ld.param.u64 	%rd2, [default_function_kernel_10_param_1];
	mov.u32 	%r1, %ctaid.x;
	shl.b32 	%r3, %r1, 2;
	mov.u32 	%r2, %tid.x;
	shr.u32 	%r4, %r2, 3;
	or.b32  	%r5, %r3, %r4;
	setp.gt.u32 	%p1, %r5, 8;
	@%p1 bra 	$L__BB9_2;
	cvta.to.global.u64 	%rd3, %rd2;
	cvta.to.global.u64 	%rd4, %rd1;
	shl.b32 	%r6, %r1, 5;
	or.b32  	%r7, %r6, %r2;
	mul.wide.u32 	%rd5, %r7, 4;
	add.s64 	%rd6, %rd3, %rd5;
	ld.global.nc.f32 	%f1, [%rd6];
	abs.f32 	%f2, %f1;
	fma.rn.f32 	%f3, %f2, 0fBF000000, 0f3F000000;
	rsqrt.approx.ftz.f32 	%f4, %f3;
	mul.f32 	%f5, %f4, %f3;
	mul.f32 	%f6, %f4, 0fBF000000;
	fma.rn.f32 	%f7, %f5, %f6, 0f3F000000;
	fma.rn.f32 	%f8, %f5, %f7, %f5;
	setp.eq.f32 	%p2, %f2, 0f3F800000;
	selp.f32 	%f9, 0f00000000, %f8, %p2;
	setp.gt.f32 	%p3, %f2, 0f3F0F5C29;
	selp.f32 	%f10, %f9, %f2, %p3;
	copysign.f32 	%f11, %f1, %f10;
	mul.f32 	%f12, %f11, %f11;
	fma.rn.f32 	%f13, %f12, 0f3D10ECEF, 0f3C8B1ABB;
	fma.rn.f32 	%f14, %f13, %f12, 0f3CFC028C;
	fma.rn.f32 	%f15, %f14, %f12, 0f3D372139;
	fma.rn.f32 	%f16, %f15, %f12, 0f3D9993DB;
	fma.rn.f32 	%f17, %f16, %f12, 0f3E2AAAC6;
	mul.f32 	%f18, %f12, %f17;
	fma.rn.f32 	%f19, %f18, %f11, %f11;
	neg.f32 	%f20, %f19;
	selp.f32 	%f21, %f19, %f20, %p3;
	fma.rn.f32 	%f22, 0f3F6EE581, 0f3FD774EB, %f21;
	setp.gt.f32 	%p4, %f1, 0f3F0F5C29;
	selp.f32 	%f23, %f19, %f22, %p4;
	add.f32 	%f24, %f23, %f23;
	selp.f32 	%f25, %f24, %f23, %p3;
	add.f32 	%f26, %f1, %f25;
	sin.approx.f32 	%f27, %f26;
	div.rn.f32 	%f28, %f27, %f1;
	add.s64 	%rd7, %rd4, %rd5;
	st.global.f32 	[%rd7], %f28;
$L__BB9_2:
	ret;

}
	// .globl	default_function_kernel_3
.visible .entry default_function_kernel_3(
	.param .u64 .ptr .align 1 default_function_kernel_3_param_0,
	.param .u64 .ptr .align 1 default_function_kernel_3_param_1
)
.maxntid 2
{
	.reg .pred 	%p<6>;
	.reg .b32 	%r<5>;
	.reg .b32 	%f<44>;
	.reg .b64 	%rd<8>;

	ld.param.u64 	%rd1, [default_function_kernel_3_param_0];
	ld.param.u64 	%rd2, [default_function_kernel_3_param_1];
	cvta.to.global.u64 	%rd3, %rd1;
	cvta.to.global.u64 	%rd4, %rd2;
	mov.u32 	%r1, %ctaid.x;
	shl.b32 	%r2, %r1, 1;
	mov.u32 	%r3, %tid.x;
	or.b32  	%r4, %r2, %r3;
	mul.wide.u32 	%rd5, %r4, 4;
	add.s64 	%rd6, %rd4, %rd5;
	ld.global.nc.f32 	%f1, [%rd6];
	abs.f32 	%f2, %f1;
	fma.rn.f32 	%f3, %f2, 0fBF000000, 0f3F000000;
	rsqrt.approx.ftz.f32 	%f4, %f3;
	mul.f32 	%f5, %f4, %f3;
	mul.f32 	%f6, %f4, 0fBF000000;
	fma.rn.f32 	%f7, %f5, %f6, 0f3F000000;
	fma.rn.f32 	%f8, %f5, %f7, %f5;
	setp.eq.f32 	%p1, %f2, 0f3F800000;
	selp.f32 	%f9, 0f00000000, %f8, %p1;
	setp.gt.f32 	%p2, %f2, 0f3F0F5C29;
	selp.f32 	%f10, %f9, %f2, %p2;
	copysign.f32 	%f11, %f1, %f10;
	mul.f32 	%f12, %f11, %f11;
	fma.rn.f32 	%f13, %f12, 0f3D10ECEF, 0f3C8B1ABB;
	fma.rn.f32 	%f14, %f13, %f12, 0f3CFC028C;
	fma.rn.f32 	%f15, %f14, %f12, 0f3D372139;
	fma.rn.f32 	%f16, %f15, %f12, 0f3D9993DB;
	fma.rn.f32 	%f17, %f16, %f12, 0f3E2AAAC6;
	mul.f32 	%f18, %f12, %f17;
	fma.rn.f32 	%f19, %f18, %f11, %f11;
	neg.f32 	%f20, %f19;
	selp.f32 	%f21, %f19, %f20, %p2;
	fma.rn.f32 	%f22, 0f3F6EE581, 0f3FD774EB, %f21;
	setp.gt.f32 	%p3, %f1, 0f3F0F5C29;
	selp.f32 	%f23, %f19, %f22, %p3;
	add.f32 	%f24, %f23, %f23;
	selp.f32 	%f25, %f24, %f23, %p2;
	abs.f32 	%f26, %f25;
	setp.gt.f32 	%p4, %f26, 0f3F800000;
	rcp.approx.ftz.f32 	%f27, %f26;
	selp.f32 	%f28, %f27, %f26, %p4;
	mul.f32 	%f29, %f28, %f28;
	fma.rn.f32 	%f30, %f29, 0f3B2090AA, 0fBC6BE14F;
	fma.rn.f32 	%f31, %f30, %f29, 0f3D23397E;
	fma.rn.f32 	%f32, %f31, %f29, 0fBD948A7A;
	fma.rn.f32 	%f33, %f32, %f29, 0f3DD76B21;
	fma.rn.f32 	%f34, %f33, %f29, 0fBE111E88;
	fma.rn.f32 	%f35, %f34, %f29, 0f3E4CAF60;
	fma.rn.f32 	%f36, %f35, %f29, 0fBEAAAA27;
	mul.f32 	%f37, %f29, %f36;
	fma.rn.f32 	%f38, %f37, %f28, %f28;
	neg.f32 	%f39, %f38;
	fma.rn.f32 	%f40, 0f3F6EE581, 0f3FD774EB, %f39;
	selp.f32 	%f41, %f40, %f38, %p4;
	setp.num.f32 	%p5, %f26, %f26;
	copysign.f32 	%f42, %f25, %f41;
	selp.f32 	%f43, %f42, %f41, %p5;
	add.s64 	%rd7, %rd3, %rd5;
	st.global.f32 	[%rd7], %f43;
	ret;

}
	// .globl	default_function_kernel_6
.visible .entry default_function_kernel_6(
	.param .u64 .ptr .align 1 default_function_kernel_6_param_0,
	.param .u64 .ptr .align 1 default_function_kernel_6_param_1
)
.maxntid 32
{
	.reg .pred 	%p<14>;
	.reg .b32 	%r<14>;
	.reg .b32 	%f<83>;
	.reg .b64 	%rd<9>;

	ld.param.u64 	%rd1, [default_function_kernel_6_param_0];
	ld.param.u64 	%rd2, [default_function_kernel_6_param_1];
	mov.u32 	%r1, %ctaid.x;
	shl.b32 	%r5, %r1, 2;
	mov.u32 	%r2, %tid.x;
	shr.u32 	%r6, %r2, 3;
	or.b32  	%r7, %r5, %r6;
	setp.gt.u32 	%p1, %r7, 8;
	@%p1 bra 	$L__BB11_4;
	cvta.to.global.u64 	%rd3, %rd2;
	shl.b32 	%r8, %r1, 5;
	or.b32  	%r3, %r8, %r2;
	mul.wide.u32 	%rd4, %r3, 4;
	add.s64 	%rd5, %rd3, %rd4;
	ld.global.nc.f32 	%f7, [%rd5];
	abs.f32 	%f8, %f7;
	fma.rn.f32 	%f9, %f8, 0fBF000000, 0f3F000000;
	rsqrt.approx.ftz.f32 	%f10, %f9;
	mul.f32 	%f11, %f10, %f9;
	mul.f32 	%f12, %f10, 0fBF000000;
	fma.rn.f32 	%f13, %f11, %f12, 0f3F000000;
	fma.rn.f32 	%f14, %f11, %f13, %f11;
	setp.eq.f32 	%p2, %f8, 0f3F800000;
	selp.f32 	%f15, 0f00000000, %f14, %p2;
	setp.gt.f32 	%p3, %f8, 0f3F0F5C29;
	selp.f32 	%f16, %f15, %f8, %p3;
	copysign.f32 	%f17, %f7, %f16;
	mul.f32 	%f18, %f17, %f17;
	fma.rn.f32 	%f19, %f18, 0f3D10ECEF, 0f3C8B1ABB;
	fma.rn.f32 	%f20, %f19, %f18, 0f3CFC028C;
	fma.rn.f32 	%f21, %f20, %f18, 0f3D372139;
	fma.rn.f32 	%f22, %f21, %f18, 0f3D9993DB;
	fma.rn.f32 	%f23, %f22, %f18, 0f3E2AAAC6;
	mul.f32 	%f24, %f18, %f23;
	fma.rn.f32 	%f25, %f24, %f17, %f17;
	neg.f32 	%f26, %f25;
	selp.f32 	%f27, %f25, %f26, %p3;
	fma.rn.f32 	%f28, 0f3F6EE581, 0f3FD774EB, %f27;
	setp.gt.f32 	%p4, %f7, 0f3F0F5C29;
	selp.f32 	%f29, %f25, %f28, %p4;
	add.f32 	%f30, %f29, %f29;
	selp.f32 	%f1, %f30, %f29, %p3;
	abs.f32 	%f2, %f1;
	fma.rn.f32 	%f31, %f1, %f1, 0f3F800000;
	rsqrt.approx.ftz.f32 	%f32, %f31;
	fma.rn.f32 	%f33, %f31, %f32, 0f3F800000;
	rcp.approx.ftz.f32 	%f34, %f33;
	mul.f32 	%f35, %f2, %f34;
	fma.rn.f32 	%f36, %f2, %f35, %f2;
	setp.gt.f32 	%p5, %f2, 0f4B000000;
	selp.f32 	%f3, %f2, %f36, %p5;
	mov.f32 	%f37, 0f3F800000;
	add.rz.f32 	%f38, %f3, %f37;
	mov.b32 	%r9, %f38;
	add.s32 	%r10, %r9, -1061158912;
	and.b32  	%r11, %r10, -8388608;
	mov.b32 	%r4, %f3;
	sub.s32 	%r12, %r4, %r11;
	mov.b32 	%f39, %r12;
	sub.s32 	%r13, 1082130432, %r11;
	mov.b32 	%f40, %r13;
	fma.rn.f32 	%f41, %f40, 0f3E800000, 0fBF800000;
	add.f32 	%f42, %f41, %f39;
	cvt.rn.f32.s32 	%f43, %r11;
	mul.f32 	%f44, %f43, 0f34000000;
	fma.rn.f32 	%f45, %f42, 0fBD39BF78, 0f3DD80012;
	fma.rn.f32 	%f46, %f45, %f42, 0fBE0778E0;
	fma.rn.f32 	%f47, %f46, %f42, 0f3E146475;
	fma.rn.f32 	%f48, %f47, %f42, 0fBE2A68DD;
	fma.rn.f32 	%f49, %f48, %f42, 0f3E4CAF9E;
	fma.rn.f32 	%f50, %f49, %f42, 0fBE800042;
	fma.rn.f32 	%f51, %f50, %f42, 0f3EAAAAE6;
	fma.rn.f32 	%f52, %f51, %f42, 0fBF000000;
	mul.f32 	%f53, %f42, %f52;
	fma.rn.f32 	%f54, %f53, %f42, %f42;
	fma.rn.f32 	%f82, %f44, 0f3F317218, %f54;
	setp.lt.u32 	%p6, %r4, 2139095040;
	@%p6 bra 	$L__BB11_3;
	setp.gt.s32 	%p7, %r4, -1082130432;
	fma.rn.f32 	%f55, %f3, 0f7F800000, 0f7F800000;
	selp.f32 	%f56, %f55, %f82, %p7;
	setp.eq.f32 	%p8, %f3, 0f00000000;
	selp.f32 	%f82, 0f80000000, %f56, %p8;
$L__BB11_3:
	setp.gt.f32 	%p9, %f2, 0f4B000000;
	add.f32 	%f57, %f82, 0f3F317218;
	selp.f32 	%f58, %f57, %f82, %p9;
	setp.num.f32 	%p10, %f2, %f2;
	copysign.f32 	%f59, %f1, %f58;
	selp.f32 	%f60, %f59, %f58, %p10;
	abs.f32 	%f61, %f60;
	fma.rn.f32 	%f62, %f61, 0fBF000000, 0f3F000000;
	rsqrt.approx.ftz.f32 	%f63, %f62;
	mul.f32 	%f64, %f63, %f62;
	mul.f32 	%f65, %f63, 0fBF000000;
	fma.rn.f32 	%f66, %f64, %f65, 0f3F000000;
	fma.rn.f32 	%f67, %f64, %f66, %f64;
	setp.eq.f32 	%p11, %f61, 0f3F800000;
	selp.f32 	%f68, 0f00000000, %f67, %p11;
	setp.gt.f32 	%p12, %f61, 0f3F0F5C29;
	selp.f32 	%f69, %f68, %f61, %p12;
	mul.f32 	%f70, %f69, %f69;
	fma.rn.f32 	%f71, %f70, 0f3D4DD2F7, 0f3C99CA97;
	fma.rn.f32 	%f72, %f71, %f70, 0f3D3F90E8;
	fma.rn.f32 	%f73, %f72, %f70, 0f3D993CCF;
	fma.rn.f32 	%f74, %f73, %f70, 0f3E2AAC04;
	mul.f32 	%f75, %f70, %f74;
	fma.rn.f32 	%f76, %f75, %f69, %f69;
	mul.f32 	%f77, %f76, 0fC0000000;
	fma.rn.f32 	%f78, 0f3F6EE581, 0f3FD774EB, %f77;
	selp.f32 	%f79, %f78, %f76, %p12;
	setp.num.f32 	%p13, %f79, %f79;
	copysign.f32 	%f80, %f60, %f79;
	selp.f32 	%f81, %f80, %f79, %p13;
	cvta.to.global.u64 	%rd6, %rd1;
	add.s64 	%rd8, %rd6, %rd4;
	st.global.f32 	[%rd8], %f81;
$L__BB11_4:
	ret;

}
	// .globl	default_function_kernel_9
.visible .entry default_function_kernel_9(
	.param .u64 .ptr .align 1 default_function_kernel_9_param_0,
	.param .u64 .ptr .align 1 default_function_kernel_9_param_1
)
.maxntid 32
{
	.reg .pred 	%p<5>;
	.reg .b32 	%r<8>;
	.reg .b32 	%f<29>;
	.reg .b64 	%rd<8>;

	ld.param.u64 	%rd1, [default_function_kernel_9_param_0];
	ld.param.u64 	%rd2, [default_function_kernel_9_param_1];
	mov.u32 	%r1, %ctaid.x;
	shl.b32 	%r3, %r1, 2;
	mov.u32 	%r2, %tid.x;
	shr.u32 	%r4, %r2, 3;
	or.b32  	%r5, %r3, %r4;
	setp.gt.u32 	%p1, %r5, 8;
	@%p1 bra 	$L__BB12_2;
	cvta.to.global.u64 	%rd3, %rd2;
	cvta.to.global.u64 	%rd4, %rd1;
	shl.b32 	%r6, %r1, 5;
	or.b32  	%r7, %r6, %r2;
	mul.wide.u32 	%rd5, %r7, 4;
	add.s64 	%rd6, %rd3, %rd5;
	ld.global.nc.f32 	%f1, [%rd6];
	abs.f32 	%f2, %f1;
	fma.rn.f32 	%f3, %f2, 0fBF000000, 0f3F000000;
	rsqrt.approx.ftz.f32 	%f4, %f3;
	mul.f32 	%f5, %f4, %f3;
	mul.f32 	%f6, %f4, 0fBF000000;
	fma.rn.f32 	%f7, %f5, %f6, 0f3F000000;
	fma.rn.f32 	%f8, %f5, %f7, %f5;
	setp.eq.f32 	%p2, %f2, 0f3F800000;
	selp.f32 	%f9, 0f00000000, %f8, %p2;
	setp.gt.f32 	%p3, %f2, 0f3F0F5C29;
	selp.f32 	%f10, %f9, %f2, %p3;
	copysign.f32 	%f11, %f1, %f10;
	mul.f32 	%f12, %f11, %f11;
	fma.rn.f32 	%f13, %f12, 0f3D10ECEF, 0f3C8B1ABB;
	fma.rn.f32 	%f14, %f13, %f12, 0f3CFC028C;
	fma.rn.f32 	%f15, %f14, %f12, 0f3D372139;
	fma.rn.f32 	%f16, %f15, %f12, 0f3D9993DB;
	fma.rn.f32 	%f17, %f16, %f12, 0f3E2AAAC6;
	mul.f32 	%f18, %f12, %f17;
	fma.rn.f32 	%f19, %f18, %f11, %f11;
	neg.f32 	%f20, %f19;
	selp.f32 	%f21, %f19, %f20, %p3;
	fma.rn.f32 	%f22, 0f3F6EE581, 0f3FD774EB, %f21;
	setp.gt.f32 	%p4, %f1, 0f3F0F5C29;
	selp.f32 	%f23, %f19, %f22, %p4;
	add.f32 	%f24, %f23, %f23;
	selp.f32 	%f25, %f24, %f23, %p3;
	add.f32 	%f26, %f1, %f25;
	sin.approx.f32 	%f27, %f26;
	sub.f32 	%f28, %f1, %f27;
	add.s64 	%rd7, %rd4, %rd5;
	st.global.f32 	[%rd7], %f28;
$L__BB12_2:
	ret;

}
	// .globl	default_function_kernel_13
.visible .entry default_function_kernel_13(
	.param .u64 .ptr .align 1 default_function_kernel_13_param_0,
	.param .u64 .ptr .align 1 default_function_kernel_13_param_1
)
.maxntid 32
{
	.reg .pred 	%p<19>;
	.reg .b32 	%r<28>;
	.reg .b32 	%f<71>;
	.reg .b64 	%rd<9>;

	ld.param.u64 	%rd1, [default_function_kernel_13_param_0];
	ld.param.u64 	%rd2, [default_function_kernel_13_param_1];
	mov.u32 	%r1, %ctaid.x;
	shl.b32 	%r14, %r1, 2;
	mov.u32 	%r2, %tid.x;
	shr.u32 	%r15, %r2, 3;
	or.b32  	%r16, %r14, %r15;
	setp.gt.u32 	%p1, %r16, 8;
	@%p1 bra 	$L__BB13_14;
	cvta.to.global.u64 	%rd3, %rd2;
	shl.b32 	%r17, %r1, 5;
	or.b32  	%r3, %r17, %r2;
	mul.wide.u32 	%rd4, %r3, 4;
	add.s64 	%rd5, %rd3, %rd4;
	ld.global.nc.f32 	%f20, [%rd5];
	abs.f32 	%f1, %f20;
	neg.f32 	%f2, %f1;
	fma.rn.f32 	%f21, %f1, 0fBF000000, 0f3F000000;
	rsqrt.approx.ftz.f32 	%f22, %f21;
	mul.f32 	%f23, %f22, %f21;
	mul.f32 	%f24, %f22, 0fBF000000;
	fma.rn.f32 	%f25, %f23, %f24, 0f3F000000;
	fma.rn.f32 	%f26, %f23, %f25, %f23;
	setp.eq.f32 	%p2, %f1, 0f3F800000;
	selp.f32 	%f27, 0f00000000, %f26, %p2;
	setp.gt.f32 	%p3, %f1, 0f3F0F5C29;
	selp.f32 	%f28, %f27, %f1, %p3;
	copysign.f32 	%f29, %f20, %f28;
	mul.f32 	%f30, %f29, %f29;
	fma.rn.f32 	%f31, %f30, 0f3D10ECEF, 0f3C8B1ABB;
	fma.rn.f32 	%f32, %f31, %f30, 0f3CFC028C;
	fma.rn.f32 	%f33, %f32, %f30, 0f3D372139;
	fma.rn.f32 	%f34, %f33, %f30, 0f3D9993DB;
	fma.rn.f32 	%f35, %f34, %f30, 0f3E2AAAC6;
	mul.f32 	%f36, %f30, %f35;
	fma.rn.f32 	%f37, %f36, %f29, %f29;
	neg.f32 	%f38, %f37;
	selp.f32 	%f39, %f37, %f38, %p3;
	fma.rn.f32 	%f40, 0f3F6EE581, 0f3FD774EB, %f39;
	setp.gt.f32 	%p4, %f20, 0f3F0F5C29;
	selp.f32 	%f41, %f37, %f40, %p4;
	add.f32 	%f42, %f41, %f41;
	selp.f32 	%f43, %f42, %f41, %p3;
	add.f32 	%f44, %f20, %f43;
	sin.approx.f32 	%f3, %f44;
	abs.f32 	%f70, %f3;
	setp.lt.f32 	%p5, %f70, %f1;
	@%p5 bra 	$L__BB13_13;
	mul.f32 	%f5, %f1, 0f4B000000;
	setp.gtu.f32 	%p6, %f70, %f5;
	@%p6 bra 	$L__BB13_9;
	div.approx.f32 	%f45, %f70, %f1;
	cvt.rzi.f32.f32 	%f68, %f45;
	fma.rn.f32 	%f7, %f2, %f68, %f70;
	mov.b32 	%r4, %f7;
	mov.b32 	%r18, %f1;
	setp.lt.u32 	%p7, %r4, %r18;
	@%p7 bra 	$L__BB13_8;
	setp.lt.u32 	%p8, %r4, -2147483647;
	@%p8 bra 	$L__BB13_6;
	add.f32 	%f50, %f68, 0fBF800000;
	setp.lt.f32 	%p11, %f7, %f2;
	add.f32 	%f51, %f50, 0fBF800000;
	selp.f32 	%f68, %f51, %f50, %p11;
	bra.uni 	$L__BB13_8;
$L__BB13_6:
	add.f32 	%f68, %f68, 0f3F800000;
	add.f32 	%f46, %f1, %f1;
	setp.ltu.f32 	%p9, %f7, %f46;
	@%p9 bra 	$L__BB13_8;
	add.f32 	%f47, %f68, 0f3F800000;
	fma.rn.f32 	%f48, %f1, 0fC0400000, %f7;
	setp.ge.f32 	%p10, %f48, 0f00000000;
	add.f32 	%f49, %f47, 0f3F800000;
	selp.f32 	%f68, %f49, %f47, %p10;
$L__BB13_8:
	fma.rn.f32 	%f70, %f2, %f68, %f70;
	bra.uni 	$L__BB13_13;
$L__BB13_9:
	mov.b32 	%r5, %f70;
	mov.b32 	%r19, %f5;
	and.b32  	%r6, %r19, -8388608;
	and.b32  	%r20, %r5, 8388607;
	or.b32  	%r26, %r20, 1065353216;
	and.b32  	%r21, %r19, 8388607;
	or.b32  	%r8, %r21, 1065353216;
	mov.b32 	%f69, %r26;
	sub.s32 	%r22, %r5, %r6;
	and.b32  	%r23, %r22, -8388608;
	add.s32 	%r27, %r23, 192937984;
	setp.eq.s32 	%p12, %r27, 0;
	@%p12 bra 	$L__BB13_12;
	mov.b32 	%f52, %r8;
	rcp.approx.ftz.f32 	%f14, %f52;
	neg.f32 	%f15, %f52;
$L__BB13_11:
	min.u32 	%r24, %r27, 192937984;
	add.s32 	%r25, %r26, %r24;
	mov.b32 	%f53, %r25;
	mul.f32 	%f54, %f14, %f53;
	fma.rn.f32 	%f55, %f15, %f54, %f53;
	fma.rn.f32 	%f56, %f55, %f14, %f54;
	fma.rn.f32 	%f57, %f15, %f56, %f53;
	fma.rz.f32 	%f58, %f57, %f14, %f56;
	cvt.rzi.f32.f32 	%f59, %f58;
	fma.rn.f32 	%f69, %f15, %f59, %f53;
	sub.s32 	%r27, %r27, %r24;
	mov.b32 	%r26, %f69;
	setp.ne.s32 	%p13, %r27, 0;
	setp.ne.s32 	%p14, %r26, 0;
	and.pred  	%p15, %p13, %p14;
	@%p15 bra 	$L__BB13_11;
$L__BB13_12:
	mov.b32 	%f61, %r6;
	setp.leu.f32 	%p16, %f1, 0f00000000;
	setp.gt.u32 	%p17, %r5, 2139095039;
	selp.f32 	%f62, 0f7FFFFFFF, %f61, %p17;
	selp.f32 	%f63, 0f7FFFFFFF, %f62, %p16;
	mul.f32 	%f64, %f69, 0f34000000;
	mul.f32 	%f70, %f63, %f64;
$L__BB13_13:
	abs.f32 	%f65, %f70;
	setp.nan.f32 	%p18, %f65, %f65;
	copysign.f32 	%f66, %f3, %f70;
	selp.f32 	%f67, %f70, %f66, %p18;
	cvta.to.global.u64 	%rd6, %rd1;
	add.s64 	%rd8, %rd6, %rd4;
	st.global.f32 	[%rd8], %f67;
$L__BB13_14:
	ret;

}
	// .globl	default_function_kernel_8
.visible .entry default_function_kernel_8(
	.param .u64 .ptr .align 1 default_function_kernel_8_param_0,
	.param .u64 .ptr .align 1 default_function_kernel_8_param_1
)
.maxntid 16
{
	.reg .pred 	%p<14>;
	.reg .b32 	%r<14>;
	.reg .b32 	%f<83>;
	.reg .b64 	%rd<9>;

	ld.param.u64 	%rd1, [default_function_kernel_8_param_0];
	ld.param.u64 	%rd2, [default_function_kernel_8_param_1];
	mov.u32 	%r1, %ctaid.x;
	shl.b32 	%r5, %r1, 1;
	mov.u32 	%r2, %tid.x;
	shr.u32 	%r6, %r2, 3;
	or.b32  	%r7, %r5, %r6;
	setp.gt.u32 	%p1, %r7, 8;
	@%p1 bra 	$L__BB14_4;
	cvta.to.global.u64 	%rd3, %rd2;
	shl.b32 	%r8, %r1, 4;
	or.b32  	%r3, %r8, %r2;
	mul.wide.u32 	%rd4, %r3, 4;
	add.s64 	%rd5, %rd3, %rd4;
	ld.global.nc.f32 	%f7, [%rd5];
	abs.f32 	%f8, %f7;
	fma.rn.f32 	%f9, %f8, 0fBF000000, 0f3F000000;
	rsqrt.approx.ftz.f32 	%f10, %f9;
	mul.f32 	%f11, %f10, %f9;
	mul.f32 	%f12, %f10, 0fBF000000;
	fma.rn.f32 	%f13, %f11, %f12, 0f3F000000;
	fma.rn.f32 	%f14, %f11, %f13, %f11;
	setp.eq.f32 	%p2, %f8, 0f3F800000;
	selp.f32 	%f15, 0f00000000, %f14, %p2;
	setp.gt.f32 	%p3, %f8, 0f3F0F5C29;
	selp.f32 	%f16, %f15, %f8, %p3;
	copysign.f32 	%f17, %f7, %f16;
	mul.f32 	%f18, %f17, %f17;
	fma.rn.f32 	%f19, %f18, 0f3D10ECEF, 0f3C8B1ABB;
	fma.rn.f32 	%f20, %f19, %f18, 0f3CFC028C;
	fma.rn.f32 	%f21, %f20, %f18, 0f3D372139;
	fma.rn.f32 	%f22, %f21, %f18, 0f3D9993DB;
	fma.rn.f32 	%f23, %f22, %f18, 0f3E2AAAC6;
	mul.f32 	%f24, %f18, %f23;
	fma.rn.f32 	%f25, %f24, %f17, %f17;
	neg.f32 	%f26, %f25;
	selp.f32 	%f27, %f25, %f26, %p3;
	fma.rn.f32 	%f28, 0f3F6EE581, 0f3FD774EB, %f27;
	setp.gt.f32 	%p4, %f7, 0f3F0F5C29;
	selp.f32 	%f29, %f25, %f28, %p4;
	add.f32 	%f30, %f29, %f29;
	selp.f32 	%f1, %f30, %f29, %p3;
	abs.f32 	%f2, %f1;
	fma.rn.f32 	%f31, %f1, %f1, 0f3F800000;
	rsqrt.approx.ftz.f32 	%f32, %f31;
	fma.rn.f32 	%f33, %f31, %f32, 0f3F800000;
	rcp.approx.ftz.f32 	%f34, %f33;
	mul.f32 	%f35, %f2, %f34;
	fma.rn.f32 	%f36, %f2, %f35, %f2;
	setp.gt.f32 	%p5, %f2, 0f4B000000;
	selp.f32 	%f3, %f2, %f36, %p5;
	mov.f32 	%f37, 0f3F800000;
	add.rz.f32 	%f38, %f3, %f37;
	mov.b32 	%r9, %f38;
	add.s32 	%r10, %r9, -1061158912;
	and.b32  	%r11, %r10, -8388608;
	mov.b32 	%r4, %f3;
	sub.s32 	%r12, %r4, %r11;
	mov.b32 	%f39, %r12;
	sub.s32 	%r13, 1082130432, %r11;
	mov.b32 	%f40, %r13;
	fma.rn.f32 	%f41, %f40, 0f3E800000, 0fBF800000;
	add.f32 	%f42, %f41, %f39;
	cvt.rn.f32.s32 	%f43, %r11;
	mul.f32 	%f44, %f43, 0f34000000;
	fma.rn.f32 	%f45, %f42, 0fBD39BF78, 0f3DD80012;
	fma.rn.f32 	%f46, %f45, %f42, 0fBE0778E0;
	fma.rn.f32 	%f47, %f46, %f42, 0f3E146475;
	fma.rn.f32 	%f48, %f47, %f42, 0fBE2A68DD;
	fma.rn.f32 	%f49, %f48, %f42, 0f3E4CAF9E;
	fma.rn.f32 	%f50, %f49, %f42, 0fBE800042;
	fma.rn.f32 	%f51, %f50, %f42, 0f3EAAAAE6;
	fma.rn.f32 	%f52, %f51, %f42, 0fBF000000;
	mul.f32 	%f53, %f42, %f52;
	fma.rn.f32 	%f54, %f53, %f42, %f42;
	fma.rn.f32 	%f82, %f44, 0f3F317218, %f54;
	setp.lt.u32 	%p6, %r4, 2139095040;
	@%p6 bra 	$L__BB14_3;
	setp.gt.s32 	%p7, %r4, -1082130432;
	fma.rn.f32 	%f55, %f3, 0f7F800000, 0f7F800000;
	selp.f32 	%f56, %f55, %f82, %p7;
	setp.eq.f32 	%p8, %f3, 0f00000000;
	selp.f32 	%f82, 0f80000000, %f56, %p8;
$L__BB14_3:
	setp.gt.f32 	%p9, %f2, 0f4B000000;
	add.f32 	%f57, %f82, 0f3F317218;
	selp.f32 	%f58, %f57, %f82, %p9;
	setp.num.f32 	%p10, %f2, %f2;
	copysign.f32 	%f59, %f1, %f58;
	selp.f32 	%f60, %f59, %f58, %p10;
	abs.f32 	%f61, %f60;
	fma.rn.f32 	%f62, %f61, 0fBF000000, 0f3F000000;
	rsqrt.approx.ftz.f32 	%f63, %f62;
	mul.f32 	%f64, %f63, %f62;
	mul.f32 	%f65, %f63, 0fBF000000;
	fma.rn.f32 	%f66, %f64, %f65, 0f3F000000;
	fma.rn.f32 	%f67, %f64, %f66, %f64;
	setp.eq.f32 	%p11, %f61, 0f3F800000;
	selp.f32 	%f68, 0f00000000, %f67, %p11;
	setp.gt.f32 	%p12, %f61, 0f3F0F5C29;
	selp.f32 	%f69, %f68, %f61, %p12;
	mul.f32 	%f70, %f69, %f69;
	fma.rn.f32 	%f71, %f70, 0f3D4DD2F7, 0f3C99CA97;
	fma.rn.f32 	%f72, %f71, %f70, 0f3D3F90E8;
	fma.rn.f32 	%f73, %f72, %f70, 0f3D993CCF;
	fma.rn.f32 	%f74, %f73, %f70, 0f3E2AAC04;
	mul.f32 	%f75, %f70, %f74;
	fma.rn.f32 	%f76, %f75, %f69, %f69;
	mul.f32 	%f77, %f76, 0fC0000000;
	fma.rn.f32 	%f78, 0f3F6EE581, 0f3FD774EB, %f77;
	selp.f32 	%f79, %f78, %f76, %p12;
	setp.num.f32 	%p13, %f79, %f79;
	copysign.f32 	%f80, %f60, %f79;
	selp.f32 	%f81, %f80, %f79, %p13;
	cvta.to.global.u64 	%rd6, %rd1;
	add.s64 	%rd8, %rd6, %rd4;
	st.global.f32 	[%rd8], %f81;
$L__BB14_4:
	ret;

}
	// .globl	default_function_kernel_5
.visible .entry default_function_kernel_5(
	.param .u64 .ptr .align 1 default_function_kernel_5_param_0,
	.param .u64 .ptr .align 1 default_function_kernel_5_param_1
)
.maxntid 64
{
	.reg .pred 	%p<17>;
	.reg .b32 	%r<21>;
	.reg .b32 	%f<99>;
	.reg .b64 	%rd<9>;

	ld.param.u64 	%rd1, [default_function_kernel_5_param_0];
	ld.param.u64 	%rd2, [default_function_kernel_5_param_1];
	mov.u32 	%r1, %ctaid.x;
	shl.b32 	%r7, %r1, 3;
	mov.u32 	%r2, %tid.x;
	shr.u32 	%r8, %r2, 3;
	or.b32  	%r9, %r7, %r8;
	setp.gt.u32 	%p1, %r9, 8;
	@%p1 bra 	$L__BB15_6;
	cvta.to.global.u64 	%rd3, %rd2;
	shl.b32 	%r10, %r1, 6;
	or.b32  	%r3, %r10, %r2;
	mul.wide.u32 	%rd4, %r3, 4;
	add.s64 	%rd5, %rd3, %rd4;
	ld.global.nc.f32 	%f11, [%rd5];
	abs.f32 	%f12, %f11;
	fma.rn.f32 	%f13, %f12, 0fBF000000, 0f3F000000;
	rsqrt.approx.ftz.f32 	%f14, %f13;
	mul.f32 	%f15, %f14, %f13;
	mul.f32 	%f16, %f14, 0fBF000000;
	fma.rn.f32 	%f17, %f15, %f16, 0f3F000000;
	fma.rn.f32 	%f18, %f15, %f17, %f15;
	setp.eq.f32 	%p2, %f12, 0f3F800000;
	selp.f32 	%f19, 0f00000000, %f18, %p2;
	setp.gt.f32 	%p3, %f12, 0f3F0F5C29;
	selp.f32 	%f20, %f19, %f12, %p3;
	copysign.f32 	%f21, %f11, %f20;
	mul.f32 	%f22, %f21, %f21;
	fma.rn.f32 	%f23, %f22, 0f3D10ECEF, 0f3C8B1ABB;
	fma.rn.f32 	%f24, %f23, %f22, 0f3CFC028C;
	fma.rn.f32 	%f25, %f24, %f22, 0f3D372139;
	fma.rn.f32 	%f26, %f25, %f22, 0f3D9993DB;
	fma.rn.f32 	%f27, %f26, %f22, 0f3E2AAAC6;
	mul.f32 	%f28, %f22, %f27;
	fma.rn.f32 	%f29, %f28, %f21, %f21;
	neg.f32 	%f30, %f29;
	selp.f32 	%f31, %f29, %f30, %p3;
	fma.rn.f32 	%f32, 0f3F6EE581, 0f3FD774EB, %f31;
	setp.gt.f32 	%p4, %f11, 0f3F0F5C29;
	selp.f32 	%f33, %f29, %f32, %p4;
	add.f32 	%f34, %f33, %f33;
	selp.f32 	%f1, %f34, %f33, %p3;
	abs.f32 	%f2, %f1;
	fma.rn.f32 	%f35, %f1, %f1, 0f3F800000;
	rsqrt.approx.ftz.f32 	%f36, %f35;
	fma.rn.f32 	%f37, %f35, %f36, 0f3F800000;
	rcp.approx.ftz.f32 	%f38, %f37;
	mul.f32 	%f39, %f2, %f38;
	fma.rn.f32 	%f40, %f2, %f39, %f2;
	setp.gt.f32 	%p5, %f2, 0f4B000000;
	selp.f32 	%f3, %f2, %f40, %p5;
	mov.f32 	%f41, 0f3F800000;
	add.rz.f32 	%f42, %f3, %f41;
	mov.b32 	%r11, %f42;
	add.s32 	%r12, %r11, -1061158912;
	and.b32  	%r13, %r12, -8388608;
	mov.b32 	%r4, %f3;
	sub.s32 	%r14, %r4, %r13;
	mov.b32 	%f43, %r14;
	sub.s32 	%r15, 1082130432, %r13;
	mov.b32 	%f44, %r15;
	fma.rn.f32 	%f45, %f44, 0f3E800000, 0fBF800000;
	add.f32 	%f46, %f45, %f43;
	cvt.rn.f32.s32 	%f47, %r13;
	mul.f32 	%f48, %f47, 0f34000000;
	fma.rn.f32 	%f49, %f46, 0fBD39BF78, 0f3DD80012;
	fma.rn.f32 	%f50, %f49, %f46, 0fBE0778E0;
	fma.rn.f32 	%f51, %f50, %f46, 0f3E146475;
	fma.rn.f32 	%f52, %f51, %f46, 0fBE2A68DD;
	fma.rn.f32 	%f53, %f52, %f46, 0f3E4CAF9E;
	fma.rn.f32 	%f54, %f53, %f46, 0fBE800042;
	fma.rn.f32 	%f55, %f54, %f46, 0f3EAAAAE6;
	fma.rn.f32 	%f56, %f55, %f46, 0fBF000000;
	mul.f32 	%f57, %f46, %f56;
	fma.rn.f32 	%f58, %f57, %f46, %f46;
	fma.rn.f32 	%f97, %f48, 0f3F317218, %f58;
	setp.lt.u32 	%p6, %r4, 2139095040;
	@%p6 bra 	$L__BB15_3;
	setp.gt.s32 	%p7, %r4, -1082130432;
	fma.rn.f32 	%f59, %f3, 0f7F800000, 0f7F800000;
	selp.f32 	%f60, %f59, %f97, %p7;
	setp.eq.f32 	%p8, %f3, 0f00000000;
	selp.f32 	%f97, 0f80000000, %f60, %p8;
$L__BB15_3:
	setp.gt.f32 	%p9, %f2, 0f4B000000;
	add.f32 	%f61, %f97, 0f3F317218;
	selp.f32 	%f62, %f61, %f97, %p9;
	setp.num.f32 	%p10, %f2, %f2;
	copysign.f32 	%f63, %f1, %f62;
	selp.f32 	%f64, %f63, %f62, %p10;
	mov.f32 	%f65, 0f3F800000;
	sub.rn.f32 	%f66, %f64, %f65;
	mov.b32 	%r5, %f66;
	setp.gt.u32 	%p11, %r5, 1258291200;
	fma.rn.f32 	%f67, %f64, %f64, 0fBF800000;
	rsqrt.approx.ftz.f32 	%f68, %f67;
	mul.f32 	%f69, %f68, %f67;
	mul.f32 	%f70, %f68, 0f3F000000;
	neg.f32 	%f71, %f69;
	fma.rn.f32 	%f72, %f71, %f69, %f67;
	fma.rn.f32 	%f73, %f72, %f70, %f69;
	setp.eq.f32 	%p12, %f67, 0f00000000;
	selp.f32 	%f74, 0f00000000, %f73, %p12;
	selp.f32 	%f75, 0fBF800001, %f74, %p11;
	add.f32 	%f7, %f66, %f75;
	add.rz.f32 	%f76, %f7, %f65;
	mov.b32 	%r16, %f76;
	add.s32 	%r17, %r16, -1061158912;
	and.b32  	%r18, %r17, -8388608;
	mov.b32 	%r6, %f7;
	sub.s32 	%r19, %r6, %r18;
	mov.b32 	%f77, %r19;
	sub.s32 	%r20, 1082130432, %r18;
	mov.b32 	%f78, %r20;
	fma.rn.f32 	%f79, %f78, 0f3E800000, 0fBF800000;
	add.f32 	%f80, %f79, %f77;
	cvt.rn.f32.s32 	%f81, %r18;
	mul.f32 	%f82, %f81, 0f34000000;
	fma.rn.f32 	%f83, %f80, 0fBD39BF78, 0f3DD80012;
	fma.rn.f32 	%f84, %f83, %f80, 0fBE0778E0;
	fma.rn.f32 	%f85, %f84, %f80, 0f3E146475;
	fma.rn.f32 	%f86, %f85, %f80, 0fBE2A68DD;
	fma.rn.f32 	%f87, %f86, %f80, 0f3E4CAF9E;
	fma.rn.f32 	%f88, %f87, %f80, 0fBE800042;
	fma.rn.f32 	%f89, %f88, %f80, 0f3EAAAAE6;
	fma.rn.f32 	%f90, %f89, %f80, 0fBF000000;
	mul.f32 	%f91, %f80, %f90;
	fma.rn.f32 	%f92, %f91, %f80, %f80;
	fma.rn.f32 	%f98, %f82, 0f3F317218, %f92;
	setp.lt.u32 	%p13, %r6, 2139095040;
	@%p13 bra 	$L__BB15_5;
	setp.gt.s32 	%p14, %r6, -1082130432;
	fma.rn.f32 	%f93, %f7, 0f7F800000, 0f7F800000;
	selp.f32 	%f94, %f93, %f98, %p14;
	setp.eq.f32 	%p15, %f7, 0f00000000;
	selp.f32 	%f98, 0f80000000, %f94, %p15;
$L__BB15_5:
	setp.gt.u32 	%p16, %r5, 1258291200;
	add.f32 	%f95, %f98, 0f3F317218;
	selp.f32 	%f96, %f95, %f98, %p16;
	cvta.to.global.u64 	%rd6, %rd1;
	add.s64 	%rd8, %rd6, %rd4;
	st.global.f32 	[%rd8], %f96;
$L__BB15_6:
	ret;

}
	// .globl	default_function_kernel_14
.visible .entry default_function_kernel_14(
	.param .u64 .ptr .align 1 default_function_kernel_14_param_0,
	.param .u64 .ptr .align 1 default_function_kernel_14_param_1
)
.maxntid 32
{
	.reg .pred 	%p<21>;
	.reg .b32 	%r<28>;
	.reg .b32 	%f<89>;
	.reg .b64 	%rd<9>;

	ld.param.u64 	%rd1, [default_function_kernel_14_param_0];
	ld.param.u64 	%rd2, [default_function_kernel_14_param_1];
	mov.u32 	%r1, %ctaid.x;
	shl.b32 	%r14, %r1, 2;
	mov.u32 	%r2, %tid.x;
	shr.u32 	%r15, %r2, 3;
	or.b32  	%r16, %r14, %r15;
	setp.gt.u32 	%p1, %r16, 8;
	@%p1 bra 	$L__BB16_14;
	cvta.to.global.u64 	%rd3, %rd2;
	shl.b32 	%r17, %r1, 5;
	or.b32  	%r3, %r17, %r2;
	mul.wide.u32 	%rd4, %r3, 4;
	add.s64 	%rd5, %rd3, %rd4;
	ld.global.nc.f32 	%f20, [%rd5];
	abs.f32 	%f1, %f20;
	neg.f32 	%f2, %f1;
	fma.rn.f32 	%f21, %f1, 0fBF000000, 0f3F000000;
	rsqrt.approx.ftz.f32 	%f22, %f21;
	mul.f32 	%f23, %f22, %f21;
	mul.f32 	%f24, %f22, 0fBF000000;
	fma.rn.f32 	%f25, %f23, %f24, 0f3F000000;
	fma.rn.f32 	%f26, %f23, %f25, %f23;
	setp.eq.f32 	%p2, %f1, 0f3F800000;
	selp.f32 	%f27, 0f00000000, %f26, %p2;
	setp.gt.f32 	%p3, %f1, 0f3F0F5C29;
	selp.f32 	%f28, %f27, %f1, %p3;
	copysign.f32 	%f29, %f20, %f28;
	mul.f32 	%f30, %f29, %f29;
	fma.rn.f32 	%f31, %f30, 0f3D10ECEF, 0f3C8B1ABB;
	fma.rn.f32 	%f32, %f31, %f30, 0f3CFC028C;
	fma.rn.f32 	%f33, %f32, %f30, 0f3D372139;
	fma.rn.f32 	%f34, %f33, %f30, 0f3D9993DB;
	fma.rn.f32 	%f35, %f34, %f30, 0f3E2AAAC6;
	mul.f32 	%f36, %f30, %f35;
	fma.rn.f32 	%f37, %f36, %f29, %f29;
	neg.f32 	%f38, %f37;
	selp.f32 	%f39, %f37, %f38, %p3;
	fma.rn.f32 	%f40, 0f3F6EE581, 0f3FD774EB, %f39;
	setp.gt.f32 	%p4, %f20, 0f3F0F5C29;
	selp.f32 	%f41, %f37, %f40, %p4;
	add.f32 	%f42, %f41, %f41;
	selp.f32 	%f43, %f42, %f41, %p3;
	add.f32 	%f44, %f20, %f43;
	sin.approx.f32 	%f3, %f44;
	abs.f32 	%f88, %f3;
	setp.lt.f32 	%p5, %f88, %f1;
	@%p5 bra 	$L__BB16_13;
	mul.f32 	%f5, %f1, 0f4B000000;
	setp.gtu.f32 	%p6, %f88, %f5;
	@%p6 bra 	$L__BB16_9;
	div.approx.f32 	%f45, %f88, %f1;
	cvt.rzi.f32.f32 	%f86, %f45;
	fma.rn.f32 	%f7, %f2, %f86, %f88;
	mov.b32 	%r4, %f7;
	mov.b32 	%r18, %f1;
	setp.lt.u32 	%p7, %r4, %r18;
	@%p7 bra 	$L__BB16_8;
	setp.lt.u32 	%p8, %r4, -2147483647;
	@%p8 bra 	$L__BB16_6;
	add.f32 	%f50, %f86, 0fBF800000;
	setp.lt.f32 	%p11, %f7, %f2;
	add.f32 	%f51, %f50, 0fBF800000;
	selp.f32 	%f86, %f51, %f50, %p11;
	bra.uni 	$L__BB16_8;
$L__BB16_6:
	add.f32 	%f86, %f86, 0f3F800000;
	add.f32 	%f46, %f1, %f1;
	setp.ltu.f32 	%p9, %f7, %f46;
	@%p9 bra 	$L__BB16_8;
	add.f32 	%f47, %f86, 0f3F800000;
	fma.rn.f32 	%f48, %f1, 0fC0400000, %f7;
	setp.ge.f32 	%p10, %f48, 0f00000000;
	add.f32 	%f49, %f47, 0f3F800000;
	selp.f32 	%f86, %f49, %f47, %p10;
$L__BB16_8:
	fma.rn.f32 	%f88, %f2, %f86, %f88;
	bra.uni 	$L__BB16_13;
$L__BB16_9:
	mov.b32 	%r5, %f88;
	mov.b32 	%r19, %f5;
	and.b32  	%r6, %r19, -8388608;
	and.b32  	%r20, %r5, 8388607;
	or.b32  	%r26, %r20, 1065353216;
	and.b32  	%r21, %r19, 8388607;
	or.b32  	%r8, %r21, 1065353216;
	mov.b32 	%f87, %r26;
	sub.s32 	%r22, %r5, %r6;
	and.b32  	%r23, %r22, -8388608;
	add.s32 	%r27, %r23, 192937984;
	setp.eq.s32 	%p12, %r27, 0;
	@%p12 bra 	$L__BB16_12;
	mov.b32 	%f52, %r8;
	rcp.approx.ftz.f32 	%f14, %f52;
	neg.f32 	%f15, %f52;
$L__BB16_11:
	min.u32 	%r24, %r27, 192937984;
	add.s32 	%r25, %r26, %r24;
	mov.b32 	%f53, %r25;
	mul.f32 	%f54, %f14, %f53;
	fma.rn.f32 	%f55, %f15, %f54, %f53;
	fma.rn.f32 	%f56, %f55, %f14, %f54;
	fma.rn.f32 	%f57, %f15, %f56, %f53;
	fma.rz.f32 	%f58, %f57, %f14, %f56;
	cvt.rzi.f32.f32 	%f59, %f58;
	fma.rn.f32 	%f87, %f15, %f59, %f53;
	sub.s32 	%r27, %r27, %r24;
	mov.b32 	%r26, %f87;
	setp.ne.s32 	%p13, %r27, 0;
	setp.ne.s32 	%p14, %r26, 0;
	and.pred  	%p15, %p13, %p14;
	@%p15 bra 	$L__BB16_11;
$L__BB16_12:
	mov.b32 	%f61, %r6;
	setp.leu.f32 	%p16, %f1, 0f00000000;
	setp.gt.u32 	%p17, %r5, 2139095039;
	selp.f32 	%f62, 0f7FFFFFFF, %f61, %p17;
	selp.f32 	%f63, 0f7FFFFFFF, %f62, %p16;
	mul.f32 	%f64, %f87, 0f34000000;
	mul.f32 	%f88, %f63, %f64;
$L__BB16_13:
	abs.f32 	%f65, %f88;
	setp.nan.f32 	%p18, %f65, %f65;
	copysign.f32 	%f66, %f3, %f88;
	selp.f32 	%f67, %f88, %f66, %p18;
	abs.f32 	%f68, %f67;
	setp.gt.f32 	%p19, %f68, 0f3F800000;
	rcp.approx.ftz.f32 	%f69, %f68;
	selp.f32 	%f70, %f69, %f68, %p19;
	mul.f32 	%f71, %f70, %f70;
	fma.rn.f32 	%f72, %f71, 0f3B2090AA, 0fBC6BE14F;
	fma.rn.f32 	%f73, %f72, %f71, 0f3D23397E;
	fma.rn.f32 	%f74, %f73, %f71, 0fBD948A7A;
	fma.rn.f32 	%f75, %f74, %f71, 0f3DD76B21;
	fma.rn.f32 	%f76, %f75, %f71, 0fBE111E88;
	fma.rn.f32 	%f77, %f76, %f71, 0f3E4CAF60;
	fma.rn.f32 	%f78, %f77, %f71, 0fBEAAAA27;
	mul.f32 	%f79, %f71, %f78;
	fma.rn.f32 	%f80, %f79, %f70, %f70;
	neg.f32 	%f81, %f80;
	fma.rn.f32 	%f82, 0f3F6EE581, 0f3FD774EB, %f81;
	selp.f32 	%f83, %f82, %f80, %p19;
	setp.num.f32 	%p20, %f68, %f68;
	copysign.f32 	%f84, %f67, %f83;
	selp.f32 	%f85, %f84, %f83, %p20;
	cvta.to.global.u64 	%rd6, %rd1;
	add.s64 	%rd8, %rd6, %rd4;
	st.global.f32 	[%rd8], %f85;
$L__BB16_14:
	ret;

}


// ===== COMPILED SASS (sm_100) =====

	.target	sm_100

	.elftype	@"ET_EXEC"


//--------------------- .note.nv.tkinfo           --------------------------
	.section	.note.nv.tkinfo,"",@"SHT_NOTE"
	.sectionflags	@"SHF_NOTE_NV_TKINFO"
	.tkinfo
        /*0018*/ 	.word	0x00000002
        /*0030*/ 	.string	""
        /*0030*/ 	.string	"ptxas"
        /*0030*/ 	.string	"Cuda compilation tools, release 13.0, V13.0.88"
        /*0030*/ 	.string	"Build cuda_13.0.r13.0/compiler.36424714_0"
        /*0030*/ 	.string	"-arch sm_100 -m 64 "



//--------------------- .note.nv.cuinfo           --------------------------
	.section	.note.nv.cuinfo,"",@"SHT_NOTE"
	.sectionflags	@"SHF_NOTE_NV_CUINFO"
        /*0018*/ 	.short	0x0002
        /*001a*/ 	.short	0x0064
        /*001c*/ 	.short	0x0082
	.zero		2


//--------------------- .nv.info                  --------------------------
	.section	.nv.info,"",@"SHT_CUDA_INFO"
	.align	4


	//----- nvinfo : EIATTR_REGCOUNT
	.align		4
        /*0000*/ 	.byte	0x04, 0x2f
        /*0002*/ 	.short	(.L_1 - .L_0)
	.align		4
.L_0:
        /*0004*/ 	.word	index@(default_function_kernel_2)
        /*0008*/ 	.word	0x0000000d


	//----- nvinfo : EIATTR_FRAME_SIZE
	.align		4
.L_1:
        /*000c*/ 	.byte	0x04, 0x11
        /*000e*/ 	.short	(.L_3 - .L_2)
	.align		4
.L_2:
        /*0010*/ 	.word	index@(default_function_kernel_2)
        /*0014*/ 	.word	0x00000000


	//----- nvinfo : EIATTR_REGCOUNT
	.align		4
.L_3:
        /*0018*/ 	.byte	0x04, 0x2f
        /*001a*/ 	.short	(.L_5 - .L_4)
	.align		4
.L_4:
        /*001c*/ 	.word	index@(default_function_kernel_12)
        /*0020*/ 	.word	0x0000000a


	//----- nvinfo : EIATTR_FRAME_SIZE
	.align		4
.L_5:
        /*0024*/ 	.byte	0x04, 0x11
        /*0026*/ 	.short	(.L_7 - .L_6)
	.align		4
.L_6:
        /*0028*/ 	.word	index@(default_function_kernel_12)
        /*002c*/ 	.word	0x00000000


	//----- nvinfo : EIATTR_REGCOUNT
	.align		4
.L_7:
        /*0030*/ 	.byte	0x04, 0x2f
        /*0032*/ 	.short	(.L_9 - .L_8)
	.align		4
.L_8:
        /*0034*/ 	.word	index@(default_function_kernel_16)
        /*0038*/ 	.word	0x00000010


	//----- nvinfo : EIATTR_FRAME_SIZE
	.align		4
.L_9:
        /*003c*/ 	.byte	0x04, 0x11
        /*003e*/ 	.short	(.L_11 - .L_10)
	.align		4
.L_10:
        /*0040*/ 	.word	index@(default_function_kernel_16)
        /*0044*/ 	.word	0x00000000


	//----- nvinfo : EIATTR_REGCOUNT
	.align		4
.L_11:
        /*0048*/ 	.byte	0x04, 0x2f
        /*004a*/ 	.short	(.L_13 - .L_12)
	.align		4
.L_12:
        /*004c*/ 	.word	index@(default_function_kernel)
        /*0050*/ 	.word	0x0000000c


	//----- nvinfo : EIATTR_FRAME_SIZE
	.align		4
.L_13:
        /*0054*/ 	.byte	0x04, 0x11
        /*0056*/ 	.short	(.L_15 - .L_14)
	.align		4
.L_14:
        /*0058*/ 	.word	index@(default_function_kernel)
        /*005c*/ 	.word	0x00000000


	//----- nvinfo : EIATTR_REGCOUNT
	.align		4
.L_15:
        /*0060*/ 	.byte	0x04, 0x2f
        /*0062*/ 	.short	(.L_17 - .L_16)
	.align		4
.L_16:
        /*0064*/ 	.word	index@(default_function_kernel_11)
        /*0068*/ 	.word	0x00000010


	//----- nvinfo : EIATTR_FRAME_SIZE
	.align		4
.L_17:
        /*006c*/ 	.byte	0x04, 0x11
        /*006e*/ 	.short	(.L_19 - .L_18)
	.align		4
.L_18:
        /*0070*/ 	.word	index@(default_function_kernel_11)
        /*0074*/ 	.word	0x00000000


	//----- nvinfo : EIATTR_REGCOUNT
	.align		4
.L_19:
        /*0078*/ 	.byte	0x04, 0x2f
        /*007a*/ 	.short	(.L_21 - .L_20)
	.align		4
.L_20:
        /*007c*/ 	.word	index@(default_function_kernel_7)
        /*0080*/ 	.word	0x00000010


	//----- nvinfo : EIATTR_FRAME_SIZE
	.align		4
.L_21:
        /*0084*/ 	.byte	0x04, 0x11
        /*0086*/ 	.short	(.L_23 - .L_22)
	.align		4
.L_22:
        /*0088*/ 	.word	index@($__internal_1_$__cuda_sm3x_div_rn_noftz_f32_slowpath)
        /*008c*/ 	.word	0x00000000


	//----- nvinfo : EIATTR_FRAME_SIZE
	.align		4
.L_23:
        /*0090*/ 	.byte	0x04, 0x11
        /*0092*/ 	.short	(.L_25 - .L_24)
	.align		4
.L_24:
        /*0094*/ 	.word	index@(default_function_kernel_7)
        /*0098*/ 	.word	0x00000000


	//----- nvinfo : EIATTR_REGCOUNT
	.align		4
.L_25:
        /*009c*/ 	.byte	0x04, 0x2f
        /*009e*/ 	.short	(.L_27 - .L_26)
	.align		4
.L_26:
        /*00a0*/ 	.word	index@(default_function_kernel_4)
        /*00a4*/ 	.word	0x0000000b


	//----- nvinfo : EIATTR_FRAME_SIZE
	.align		4
.L_27:
        /*00a8*/ 	.byte	0x04, 0x11
        /*00aa*/ 	.short	(.L_29 - .L_28)
	.align		4
.L_28:
        /*00ac*/ 	.word	index@(default_function_kernel_4)
        /*00b0*/ 	.word	0x00000000


	//----- nvinfo : EIATTR_REGCOUNT
	.align		4
.L_29:
        /*00b4*/ 	.byte	0x04, 0x2f
        /*00b6*/ 	.short	(.L_31 - .L_30)
	.align		4
.L_30:
        /*00b8*/ 	.word	index@(default_function_kernel_15)
        /*00bc*/ 	.word	0x0000000d


	//----- nvinfo : EIATTR_FRAME_SIZE
	.align		4
.L_31:
        /*00c0*/ 	.byte	0x04, 0x11
        /*00c2*/ 	.short	(.L_33 - .L_32)
	.align		4
.L_32:
        /*00c4*/ 	.word	index@(default_function_kernel_15)
        /*00c8*/ 	.word	0x00000000


	//----- nvinfo : EIATTR_REGCOUNT
	.align		4
.L_33:
        /*00cc*/ 	.byte	0x04, 0x2f
        /*00ce*/ 	.short	(.L_35 - .L_34)
	.align		4
.L_34:
        /*00d0*/ 	.word	index@(default_function_kernel_1)
        /*00d4*/ 	.word	0x0000000c


	//----- nvinfo : EIATTR_FRAME_SIZE
	.align		4
.L_35:
        /*00d8*/ 	.byte	0x04, 0x11
        /*00da*/ 	.short	(.L_37 - .L_36)
	.align		4
.L_36:
        /*00dc*/ 	.word	index@(default_function_kernel_1)
        /*00e0*/ 	.word	0x00000000


	//----- nvinfo : EIATTR_REGCOUNT
	.align		4
.L_37:
        /*00e4*/ 	.byte	0x04, 0x2f
        /*00e6*/ 	.short	(.L_39 - .L_38)
	.align		4
.L_38:
        /*00e8*/ 	.word	index@(default_function_kernel_10)
        /*00ec*/ 	.word	0x00000010


	//----- nvinfo : EIATTR_FRAME_SIZE
	.align		4
.L_39:
        /*00f0*/ 	.byte	0x04, 0x11
        /*00f2*/ 	.short	(.L_41 - .L_40)
	.align		4
.L_40:
        /*00f4*/ 	.word	index@($__internal_0_$__cuda_sm3x_div_rn_noftz_f32_slowpath)
        /*00f8*/ 	.word	0x00000000


	//----- nvinfo : EIATTR_FRAME_SIZE
	.align		4
.L_41:
        /*00fc*/ 	.byte	0x04, 0x11
        /*00fe*/ 	.short	(.L_43 - .L_42)
	.align		4
.L_42:
        /*0100*/ 	.word	index@(default_function_kernel_10)
        /*0104*/ 	.word	0x00000000


	//----- nvinfo : EIATTR_REGCOUNT
	.align		4
.L_43:
        /*0108*/ 	.byte	0x04, 0x2f
        /*010a*/ 	.short	(.L_45 - .L_44)
	.align		4
.L_44:
        /*010c*/ 	.word	index@(default_function_kernel_3)
        /*0110*/ 	.word	0x0000000b


	//----- nvinfo : EIATTR_FRAME_SIZE
	.align		4
.L_45:
        /*0114*/ 	.byte	0x04, 0x11
        /*0116*/ 	.short	(.L_47 - .L_46)
	.align		4
.L_46:
        /*0118*/ 	.word	index@(default_function_kernel_3)
        /*011c*/ 	.word	0x00000000


	//----- nvinfo : EIATTR_REGCOUNT
	.align		4
.L_47:
        /*0120*/ 	.byte	0x04, 0x2f
        /*0122*/ 	.short	(.L_49 - .L_48)
	.align		4
.L_48:
        /*0124*/ 	.word	index@(default_function_kernel_6)
        /*0128*/ 	.word	0x0000000e


	//----- nvinfo : EIATTR_FRAME_SIZE
	.align		4
.L_49:
        /*012c*/ 	.byte	0x04, 0x11
        /*012e*/ 	.short	(.L_51 - .L_50)
	.align		4
.L_50:
        /*0130*/ 	.word	index@(default_function_kernel_6)
        /*0134*/ 	.word	0x00000000


	//----- nvinfo : EIATTR_REGCOUNT
	.align		4
.L_51:
        /*0138*/ 	.byte	0x04, 0x2f
        /*013a*/ 	.short	(.L_53 - .L_52)
	.align		4
.L_52:
        /*013c*/ 	.word	index@(default_function_kernel_9)
        /*0140*/ 	.word	0x0000000a


	//----- nvinfo : EIATTR_FRAME_SIZE
	.align		4
.L_53:
        /*0144*/ 	.byte	0x04, 0x11
        /*0146*/ 	.short	(.L_55 - .L_54)
	.align		4
.L_54:
        /*0148*/ 	.word	index@(default_function_kernel_9)
        /*014c*/ 	.word	0x00000000


	//----- nvinfo : EIATTR_REGCOUNT
	.align		4
.L_55:
        /*0150*/ 	.byte	0x04, 0x2f
        /*0152*/ 	.short	(.L_57 - .L_56)
	.align		4
.L_56:
        /*0154*/ 	.word	index@(default_function_kernel_13)
        /*0158*/ 	.word	0x0000000d


	//----- nvinfo : EIATTR_FRAME_SIZE
	.align		4
.L_57:
        /*015c*/ 	.byte	0x04, 0x11
        /*015e*/ 	.short	(.L_59 - .L_58)
	.align		4
.L_58:
        /*0160*/ 	.word	index@(default_function_kernel_13)
        /*0164*/ 	.word	0x00000000


	//----- nvinfo : EIATTR_REGCOUNT
	.align		4
.L_59:
        /*0168*/ 	.byte	0x04, 0x2f
        /*016a*/ 	.short	(.L_61 - .L_60)
	.align		4
.L_60:
        /*016c*/ 	.word	index@(default_function_kernel_8)
        /*0170*/ 	.word	0x0000000e


	//----- nvinfo : EIATTR_FRAME_SIZE
	.align		4
.L_61:
        /*0174*/ 	.byte	0x04, 0x11
        /*0176*/ 	.short	(.L_63 - .L_62)
	.align		4
.L_62:
        /*0178*/ 	.word	index@(default_function_kernel_8)
        /*017c*/ 	.word	0x00000000


	//----- nvinfo : EIATTR_REGCOUNT
	.align		4
.L_63:
        /*0180*/ 	.byte	0x04, 0x2f
        /*0182*/ 	.short	(.L_65 - .L_64)
	.align		4
.L_64:
        /*0184*/ 	.word	index@(default_function_kernel_5)
        /*0188*/ 	.word	0x0000000c


	//----- nvinfo : EIATTR_FRAME_SIZE
	.align		4
.L_65:
        /*018c*/ 	.byte	0x04, 0x11
        /*018e*/ 	.short	(.L_67 - .L_66)
	.align		4
.L_66:
        /*0190*/ 	.word	index@(default_function_kernel_5)
        /*0194*/ 	.word	0x00000000


	//----- nvinfo : EIATTR_REGCOUNT
	.align		4
.L_67:
        /*0198*/ 	.byte	0x04, 0x2f
        /*019a*/ 	.short	(.L_69 - .L_68)
	.align		4
.L_68:
        /*019c*/ 	.word	index@(default_function_kernel_14)
        /*01a0*/ 	.word	0x0000000e


	//----- nvinfo : EIATTR_FRAME_SIZE
	.align		4
.L_69:
        /*01a4*/ 	.byte	0x04, 0x11
        /*01a6*/ 	.short	(.L_71 - .L_70)
	.align		4
.L_70:
        /*01a8*/ 	.word	index@(default_function_kernel_14)
        /*01ac*/ 	.word	0x00000000


	//----- nvinfo : EIATTR_MIN_STACK_SIZE
	.align		4
.L_71:
        /*01b0*/ 	.byte	0x04, 0x12
        /*01b2*/ 	.short	(.L_73 - .L_72)
	.align		4
.L_72:
        /*01b4*/ 	.word	index@(default_function_kernel_14)
        /*01b8*/ 	.word	0x00000000


	//----- nvinfo : EIATTR_MIN_STACK_SIZE
	.align		4
.L_73:
        /*01bc*/ 	.byte	0x04, 0x12
        /*01be*/ 	.short	(.L_75 - .L_74)
	.align		4
.L_74:
        /*01c0*/ 	.word	index@(default_function_kernel_5)
        /*01c4*/ 	.word	0x00000000


	//----- nvinfo : EIATTR_MIN_STACK_SIZE
	.align		4
.L_75:
        /*01c8*/ 	.byte	0x04, 0x12
        /*01ca*/ 	.short	(.L_77 - .L_76)
	.align		4
.L_76:
        /*01cc*/ 	.word	index@(default_function_kernel_8)
        /*01d0*/ 	.word	0x00000000


	//----- nvinfo : EIATTR_MIN_STACK_SIZE
	.align		4
.L_77:
        /*01d4*/ 	.byte	0x04, 0x12
        /*01d6*/ 	.short	(.L_79 - .L_78)
	.align		4
.L_78:
        /*01d8*/ 	.word	index@(default_function_kernel_13)
        /*01dc*/ 	.word	0x00000000


	//----- nvinfo : EIATTR_MIN_STACK_SIZE
	.align		4
.L_79:
        /*01e0*/ 	.byte	0x04, 0x12
        /*01e2*/ 	.short	(.L_81 - .L_80)
	.align		4
.L_80:
        /*01e4*/ 	.word	index@(default_function_kernel_9)
        /*01e8*/ 	.word	0x00000000


	//----- nvinfo : EIATTR_MIN_STACK_SIZE
	.align		4
.L_81:
        /*01ec*/ 	.byte	0x04, 0x12
        /*01ee*/ 	.short	(.L_83 - .L_82)
	.align		4
.L_82:
        /*01f0*/ 	.word	index@(default_function_kernel_6)
        /*01f4*/ 	.word	0x00000000


	//----- nvinfo : EIATTR_MIN_STACK_SIZE
	.align		4
.L_83:
        /*01f8*/ 	.byte	0x04, 0x12
        /*01fa*/ 	.short	(.L_85 - .L_84)
	.align		4
.L_84:
        /*01fc*/ 	.word	index@(default_function_kernel_3)
        /*0200*/ 	.word	0x00000000


	//----- nvinfo : EIATTR_MIN_STACK_SIZE
	.align		4
.L_85:
        /*0204*/ 	.byte	0x04, 0x12
        /*0206*/ 	.short	(.L_87 - .L_86)
	.align		4
.L_86:
        /*0208*/ 	.word	index@(default_function_kernel_10)
        /*020c*/ 	.word	0x00000000


	//----- nvinfo : EIATTR_MIN_STACK_SIZE
	.align		4
.L_87:
        /*0210*/ 	.byte	0x04, 0x12
        /*0212*/ 	.short	(.L_89 - .L_88)
	.align		4
.L_88:
        /*0214*/ 	.word	index@(default_function_kernel_1)
        /*0218*/ 	.word	0x00000000


	//----- nvinfo : EIATTR_MIN_STACK_SIZE
	.align		4
.L_89:
        /*021c*/ 	.byte	0x04, 0x12
        /*021e*/ 	.short	(.L_91 - .L_90)
	.align		4
.L_90:
        /*0220*/ 	.word	index@(default_function_kernel_15)
        /*0224*/ 	.word	0x00000000


	//----- nvinfo : EIATTR_MIN_STACK_SIZE
	.align		4
.L_91:
        /*0228*/ 	.byte	0x04, 0x12
        /*022a*/ 	.short	(.L_93 - .L_92)
	.align		4
.L_92:
        /*022c*/ 	.word	index@(default_function_kernel_4)
        /*0230*/ 	.word	0x00000000


	//----- nvinfo : EIATTR_MIN_STACK_SIZE
	.align		4
.L_93:
        /*0234*/ 	.byte	0x04, 0x12
        /*0236*/ 	.short	(.L_95 - .L_94)
	.align		4
.L_94:
        /*0238*/ 	.word	index@(default_function_kernel_7)
        /*023c*/ 	.word	0x00000000


	//----- nvinfo : EIATTR_MIN_STACK_SIZE
	.align		4
.L_95:
        /*0240*/ 	.byte	0x04, 0x12
        /*0242*/ 	.short	(.L_97 - .L_96)
	.align		4
.L_96:
        /*0244*/ 	.word	index@(default_function_kernel_11)
        /*0248*/ 	.word	0x00000000


	//----- nvinfo : EIATTR_MIN_STACK_SIZE
	.align		4
.L_97:
        /*024c*/ 	.byte	0x04, 0x12
        /*024e*/ 	.short	(.L_99 - .L_98)
	.align		4
.L_98:
        /*0250*/ 	.word	index@(default_function_kernel)
        /*0254*/ 	.word	0x00000000


	//----- nvinfo : EIATTR_MIN_STACK_SIZE
	.align		4
.L_99:
        /*0258*/ 	.byte	0x04, 0x12
        /*025a*/ 	.short	(.L_101 - .L_100)
	.align		4
.L_100:
        /*025c*/ 	.word	index@(default_function_kernel_16)
        /*0260*/ 	.word	0x00000000


	//----- nvinfo : EIATTR_MIN_STACK_SIZE
	.align		4
.L_101:
        /*0264*/ 	.byte	0x04, 0x12
        /*0266*/ 	.short	(.L_103 - .L_102)
	.align		4
.L_102:
        /*0268*/ 	.word	index@(default_function_kernel_12)
        /*026c*/ 	.word	0x00000000


	//----- nvinfo : EIATTR_MIN_STACK_SIZE
	.align		4
.L_103:
        /*0270*/ 	.byte	0x04, 0x12
        /*0272*/ 	.short	(.L_105 - .L_104)
	.align		4
.L_104:
        /*0274*/ 	.word	index@(default_function_kernel_2)
        /*0278*/ 	.word	0x00000000
.L_105:


//--------------------- .nv.compat                --------------------------
	.section	.nv.compat,"",@"SHT_CUDA_COMPAT_INFO"
	.align	4
        /*0000*/ 	.byte	0x02, 0x09, 0x00, 0x00, 0x02, 0x02, 0x01, 0x00, 0x02, 0x05, 0x05, 0x00, 0x03, 0x07, 0x01, 0x01
        /*0010*/ 	.byte	0x02, 0x03, 0x00, 0x00, 0x02, 0x06, 0x01, 0x00, 0x04, 0x0b, 0x08, 0x00, 0x01, 0x00, 0x00, 0x00
        /*0020*/ 	.byte	0x00, 0x00, 0x00, 0x00


//--------------------- .nv.info.default_function_kernel_14 --------------------------
	.section	.nv.info.default_function_kernel_14,"",@"SHT_CUDA_INFO"
	.sectionflags	@""
	.align	4


	//----- nvinfo : EIATTR_CUDA_API_VERSION
	.align		4
        /*0000*/ 	.byte	0x04, 0x37
        /*0002*/ 	.short	(.L_107 - .L_106)
.L_106:
        /*0004*/ 	.word	0x00000082


	//----- nvinfo : EIATTR_KPARAM_INFO
	.align		4
.L_107:
        /*0008*/ 	.byte	0x04, 0x17
        /*000a*/ 	.short	(.L_109 - .L_108)
.L_108:
        /*000c*/ 	.word	0x00000000
        /*0010*/ 	.short	0x0001
        /*0012*/ 	.short	0x0008
        /*0014*/ 	.byte	0x00, 0xf5, 0x21, 0x00


	//----- nvinfo : EIATTR_KPARAM_INFO
	.align		4
.L_109:
        /*0018*/ 	.byte	0x04, 0x17
        /*001a*/ 	.short	(.L_111 - .L_110)
.L_110:
        /*001c*/ 	.word	0x00000000
        /*0020*/ 	.short	0x0000
        /*0022*/ 	.short	0x0000
        /*0024*/ 	.byte	0x00, 0xf5, 0x21, 0x00


	//----- nvinfo : EIATTR_SPARSE_MMA_MASK
	.align		4
.L_111:
        /*0028*/ 	.byte	0x03, 0x50
        /*002a*/ 	.short	0x0000


	//----- nvinfo : EIATTR_MAXREG_COUNT
	.align		4
        /*002c*/ 	.byte	0x03, 0x1b
        /*002e*/ 	.short	0x00ff


	//----- nvinfo : EIATTR_MERCURY_ISA_VERSION
	.align		4
        /*0030*/ 	.byte	0x03, 0x5f
        /*0032*/ 	.short	0x0101


	//----- nvinfo : EIATTR_VRC_CTA_INIT_COUNT
	.align		4
        /*0034*/ 	.byte	0x02, 0x4a
	.zero		1
	.zero		1


	//----- nvinfo : EIATTR_EXIT_INSTR_OFFSETS
	.align		4
        /*0038*/ 	.byte	0x04, 0x1c
        /*003a*/ 	.short	(.L_113 - .L_112)


	//   ....[0]....
.L_112:
        /*003c*/ 	.word	0x00000070


	//   ....[1]....
        /*0040*/ 	.word	0x00000890


	//----- nvinfo : EIATTR_MAX_THREADS
	.align		4
.L_113:
        /*0044*/ 	.byte	0x04, 0x05
        /*0046*/ 	.short	(.L_115 - .L_114)
.L_114:
        /*0048*/ 	.word	0x00000020
        /*004c*/ 	.word	0x00000001
        /*0050*/ 	.word	0x00000001


	//----- nvinfo : EIATTR_CRS_STACK_SIZE
	.align		4
.L_115:
        /*0054*/ 	.byte	0x04, 0x1e
        /*0056*/ 	.short	(.L_117 - .L_116)
.L_116:
        /*0058*/ 	.word	0x00000000


	//----- nvinfo : EIATTR_CBANK_PARAM_SIZE
	.align		4
.L_117:
        /*005c*/ 	.byte	0x03, 0x19
        /*005e*/ 	.short	0x0010


	//----- nvinfo : EIATTR_PARAM_CBANK
	.align		4
        /*0060*/ 	.byte	0x04, 0x0a
        /*0062*/ 	.short	(.L_119 - .L_118)
	.align		4
.L_118:
        /*0064*/ 	.word	index@(.nv.constant0.default_function_kernel_14)
        /*0068*/ 	.short	0x0380
        /*006a*/ 	.short	0x0010


	//----- nvinfo : EIATTR_SW_WAR
	.align		4
.L_119:
        /*006c*/ 	.byte	0x04, 0x36
        /*006e*/ 	.short	(.L_121 - .L_120)
.L_120:
        /*0070*/ 	.word	0x00000008
.L_121:


//--------------------- .nv.info.default_function_kernel_5 --------------------------
	.section	.nv.info.default_function_kernel_5,"",@"SHT_CUDA_INFO"
	.sectionflags	@""
	.align	4


	//----- nvinfo : EIATTR_CUDA_API_VERSION
	.align		4
        /*0000*/ 	.byte	0x04, 0x37
        /*0002*/ 	.short	(.L_123 - .L_122)
.L_122:
        /*0004*/ 	.word	0x00000082


	//----- nvinfo : EIATTR_KPARAM_INFO
	.align		4
.L_123:
        /*0008*/ 	.byte	0x04, 0x17
        /*000a*/ 	.short	(.L_125 - .L_124)
.L_124:
        /*000c*/ 	.word	0x00000000
        /*0010*/ 	.short	0x0001
        /*0012*/ 	.short	0x0008
        /*0014*/ 	.byte	0x00, 0xf5, 0x21, 0x00


	//----- nvinfo : EIATTR_KPARAM_INFO
	.align		4
.L_125:
        /*0018*/ 	.byte	0x04, 0x17
        /*001a*/ 	.short	(.L_127 - .L_126)
.L_126:
        /*001c*/ 	.word	0x00000000
        /*0020*/ 	.short	0x0000
        /*0022*/ 	.short	0x0000
        /*0024*/ 	.byte	0x00, 0xf5, 0x21, 0x00


	//----- nvinfo : EIATTR_SPARSE_MMA_MASK
	.align		4
.L_127:
        /*0028*/ 	.byte	0x03, 0x50
        /*002a*/ 	.short	0x0000


	//----- nvinfo : EIATTR_MAXREG_COUNT
	.align		4
        /*002c*/ 	.byte	0x03, 0x1b
        /*002e*/ 	.short	0x00ff


	//----- nvinfo : EIATTR_MERCURY_ISA_VERSION
	.align		4
        /*0030*/ 	.byte	0x03, 0x5f
        /*0032*/ 	.short	0x0101


	//----- nvinfo : EIATTR_VRC_CTA_INIT_COUNT
	.align		4
        /*0034*/ 	.byte	0x02, 0x4a
	.zero		1
	.zero		1


	//----- nvinfo : EIATTR_EXIT_INSTR_OFFSETS
	.align		4
        /*0038*/ 	.byte	0x04, 0x1c
        /*003a*/ 	.short	(.L_129 - .L_128)


	//   ....[0]....
.L_128:
        /*003c*/ 	.word	0x00000070


	//   ....[1]....
        /*0040*/ 	.word	0x000007a0


	//----- nvinfo : EIATTR_MAX_THREADS
	.align		4
.L_129:
        /*0044*/ 	.byte	0x04, 0x05
        /*0046*/ 	.short	(.L_131 - .L_130)
.L_130:
        /*0048*/ 	.word	0x00000040
        /*004c*/ 	.word	0x00000001
        /*0050*/ 	.word	0x00000001


	//----- nvinfo : EIATTR_CBANK_PARAM_SIZE
	.align		4
.L_131:
        /*0054*/ 	.byte	0x03, 0x19
        /*0056*/ 	.short	0x0010


	//----- nvinfo : EIATTR_PARAM_CBANK
	.align		4
        /*0058*/ 	.byte	0x04, 0x0a
        /*005a*/ 	.short	(.L_133 - .L_132)
	.align		4
.L_132:
        /*005c*/ 	.word	index@(.nv.constant0.default_function_kernel_5)
        /*0060*/ 	.short	0x0380
        /*0062*/ 	.short	0x0010


	//----- nvinfo : EIATTR_SW_WAR
	.align		4
.L_133:
        /*0064*/ 	.byte	0x04, 0x36
        /*0066*/ 	.short	(.L_135 - .L_134)
.L_134:
        /*0068*/ 	.word	0x00000008
.L_135:


//--------------------- .nv.info.default_function_kernel_8 --------------------------
	.section	.nv.info.default_function_kernel_8,"",@"SHT_CUDA_INFO"
	.sectionflags	@""
	.align	4


	//----- nvinfo : EIATTR_CUDA_API_VERSION
	.align		4
        /*0000*/ 	.byte	0x04, 0x37
        /*0002*/ 	.short	(.L_137 - .L_136)
.L_136:
        /*0004*/ 	.word	0x00000082


	//----- nvinfo : EIATTR_KPARAM_INFO
	.align		4
.L_137:
        /*0008*/ 	.byte	0x04, 0x17
        /*000a*/ 	.short	(.L_139 - .L_138)
.L_138:
        /*000c*/ 	.word	0x00000000
        /*0010*/ 	.short	0x0001
        /*0012*/ 	.short	0x0008
        /*0014*/ 	.byte	0x00, 0xf5, 0x21, 0x00


	//----- nvinfo : EIATTR_KPARAM_INFO
	.align		4
.L_139:
        /*0018*/ 	.byte	0x04, 0x17
        /*001a*/ 	.short	(.L_141 - .L_140)
.L_140:
        /*001c*/ 	.word	0x00000000
        /*0020*/ 	.short	0x0000
        /*0022*/ 	.short	0x0000
        /*0024*/ 	.byte	0x00, 0xf5, 0x21, 0x00


	//----- nvinfo : EIATTR_SPARSE_MMA_MASK
	.align		4
.L_141:
        /*0028*/ 	.byte	0x03, 0x50
        /*002a*/ 	.short	0x0000


	//----- nvinfo : EIATTR_MAXREG_COUNT
	.align		4
        /*002c*/ 	.byte	0x03, 0x1b
        /*002e*/ 	.short	0x00ff


	//----- nvinfo : EIATTR_MERCURY_ISA_VERSION
	.align		4
        /*0030*/ 	.byte	0x03, 0x5f
        /*0032*/ 	.short	0x0101


	//----- nvinfo : EIATTR_VRC_CTA_INIT_COUNT
	.align		4
        /*0034*/ 	.byte	0x02, 0x4a
	.zero		1
	.zero		1


	//----- nvinfo : EIATTR_EXIT_INSTR_OFFSETS
	.align		4
        /*0038*/ 	.byte	0x04, 0x1c
        /*003a*/ 	.short	(.L_143 - .L_142)


	//   ....[0]....
.L_142:
        /*003c*/ 	.word	0x00000070


	//   ....[1]....
        /*0040*/ 	.word	0x000006a0


	//----- nvinfo : EIATTR_MAX_THREADS
	.align		4
.L_143:
        /*0044*/ 	.byte	0x04, 0x05
        /*0046*/ 	.short	(.L_145 - .L_144)
.L_144:
        /*0048*/ 	.word	0x00000010
        /*004c*/ 	.word	0x00000001
        /*0050*/ 	.word	0x00000001


	//----- nvinfo : EIATTR_CBANK_PARAM_SIZE
	.align		4
.L_145:
        /*0054*/ 	.byte	0x03, 0x19
        /*0056*/ 	.short	0x0010


	//----- nvinfo : EIATTR_PARAM_CBANK
	.align		4
        /*0058*/ 	.byte	0x04, 0x0a
        /*005a*/ 	.short	(.L_147 - .L_146)
	.align		4
.L_146:
        /*005c*/ 	.word	index@(.nv.constant0.default_function_kernel_8)
        /*0060*/ 	.short	0x0380
        /*0062*/ 	.short	0x0010


	//----- nvinfo : EIATTR_SW_WAR
	.align		4
.L_147:
        /*0064*/ 	.byte	0x04, 0x36
        /*0066*/ 	.short	(.L_149 - .L_148)
.L_148:
        /*0068*/ 	.word	0x00000008
.L_149:


//--------------------- .nv.info.default_function_kernel_13 --------------------------
	.section	.nv.info.default_function_kernel_13,"",@"SHT_CUDA_INFO"
	.sectionflags	@""
	.align	4


	//----- nvinfo : EIATTR_CUDA_API_VERSION
	.align		4
        /*0000*/ 	.byte	0x04, 0x37
        /*0002*/ 	.short	(.L_151 - .L_150)
.L_150:
        /*0004*/ 	.word	0x00000082


	//----- nvinfo : EIATTR_KPARAM_INFO
	.align		4
.L_151:
        /*0008*/ 	.byte	0x04, 0x17
        /*000a*/ 	.short	(.L_153 - .L_152)
.L_152:
        /*000c*/ 	.word	0x00000000
        /*0010*/ 	.short	0x0001
        /*0012*/ 	.short	0x0008
        /*0014*/ 	.byte	0x00, 0xf5, 0x21, 0x00


	//----- nvinfo : EIATTR_KPARAM_INFO
	.align		4
.L_153:
        /*0018*/ 	.byte	0x04, 0x17
        /*001a*/ 	.short	(.L_155 - .L_154)
.L_154:
        /*001c*/ 	.word	0x00000000
        /*0020*/ 	.short	0x0000
        /*0022*/ 	.short	0x0000
        /*0024*/ 	.byte	0x00, 0xf5, 0x21, 0x00


	//----- nvinfo : EIATTR_SPARSE_MMA_MASK
	.align		4
.L_155:
        /*0028*/ 	.byte	0x03, 0x50
        /*002a*/ 	.short	0x0000


	//----- nvinfo : EIATTR_MAXREG_COUNT
	.align		4
        /*002c*/ 	.byte	0x03, 0x1b
        /*002e*/ 	.short	0x00ff


	//----- nvinfo : EIATTR_MERCURY_ISA_VERSION
	.align		4
        /*0030*/ 	.byte	0x03, 0x5f
        /*0032*/ 	.short	0x0101


	//----- nvinfo : EIATTR_VRC_CTA_INIT_COUNT
	.align		4
        /*0034*/ 	.byte	0x02, 0x4a
	.zero		1
	.zero		1


	//----- nvinfo : EIATTR_EXIT_INSTR_OFFSETS
	.align		4
        /*0038*/ 	.byte	0x04, 0x1c
        /*003a*/ 	.short	(.L_157 - .L_156)


	//   ....[0]....
.L_156:
        /*003c*/ 	.word	0x00000070


	//   ....[1]....
        /*0040*/ 	.word	0x00000770


	//----- nvinfo : EIATTR_MAX_THREADS
	.align		4
.L_157:
        /*0044*/ 	.byte	0x04, 0x05
        /*0046*/ 	.short	(.L_159 - .L_158)
.L_158:
        /*0048*/ 	.word	0x00000020
        /*004c*/ 	.word	0x00000001
        /*0050*/ 	.word	0x00000001


	//----- nvinfo : EIATTR_CRS_STACK_SIZE
	.align		4
.L_159:
        /*0054*/ 	.byte	0x04, 0x1e
        /*0056*/ 	.short	(.L_161 - .L_160)
.L_160:
        /*0058*/ 	.word	0x00000000


	//----- nvinfo : EIATTR_CBANK_PARAM_SIZE
	.align		4
.L_161:
        /*005c*/ 	.byte	0x03, 0x19
        /*005e*/ 	.short	0x0010


	//----- nvinfo : EIATTR_PARAM_CBANK
	.align		4
        /*0060*/ 	.byte	0x04, 0x0a
        /*0062*/ 	.short	(.L_163 - .L_162)
	.align		4
.L_162:
        /*0064*/ 	.word	index@(.nv.constant0.default_function_kernel_13)
        /*0068*/ 	.short	0x0380
        /*006a*/ 	.short	0x0010


	//----- nvinfo : EIATTR_SW_WAR
	.align		4
.L_163:
        /*006c*/ 	.byte	0x04, 0x36
        /*006e*/ 	.short	(.L_165 - .L_164)
.L_164:
        /*0070*/ 	.word	0x00000008
.L_165:


//--------------------- .nv.info.default_function_kernel_9 --------------------------
	.section	.nv.info.default_function_kernel_9,"",@"SHT_CUDA_INFO"
	.sectionflags	@""
	.align	4


	//----- nvinfo : EIATTR_CUDA_API_VERSION
	.align		4
        /*0000*/ 	.byte	0x04, 0x37
        /*0002*/ 	.short	(.L_167 - .L_166)
.L_166:
        /*0004*/ 	.word	0x00000082


	//----- nvinfo : EIATTR_KPARAM_INFO
	.align		4
.L_167:
        /*0008*/ 	.byte	0x04, 0x17
        /*000a*/ 	.short	(.L_169 - .L_168)
.L_168:
        /*000c*/ 	.word	0x00000000
        /*0010*/ 	.short	0x0001
        /*0012*/ 	.short	0x0008
        /*0014*/ 	.byte	0x00, 0xf5, 0x21, 0x00


	//----- nvinfo : EIATTR_KPARAM_INFO
	.align		4
.L_169:
        /*0018*/ 	.byte	0x04, 0x17
        /*001a*/ 	.short	(.L_171 - .L_170)
.L_170:
        /*001c*/ 	.word	0x00000000
        /*0020*/ 	.short	0x0000
        /*0022*/ 	.short	0x0000
        /*0024*/ 	.byte	0x00, 0xf5, 0x21, 0x00


	//----- nvinfo : EIATTR_SPARSE_MMA_MASK
	.align		4
.L_171:
        /*0028*/ 	.byte	0x03, 0x50
        /*002a*/ 	.short	0x0000


	//----- nvinfo : EIATTR_MAXREG_COUNT
	.align		4
        /*002c*/ 	.byte	0x03, 0x1b
        /*002e*/ 	.short	0x00ff


	//----- nvinfo : EIATTR_MERCURY_ISA_VERSION
	.align		4
        /*0030*/ 	.byte	0x03, 0x5f
        /*0032*/ 	.short	0x0101


	//----- nvinfo : EIATTR_VRC_CTA_INIT_COUNT
	.align		4
        /*0034*/ 	.byte	0x02, 0x4a
	.zero		1
	.zero		1


	//----- nvinfo : EIATTR_EXIT_INSTR_OFFSETS
	.align		4
        /*0038*/ 	.byte	0x04, 0x1c
        /*003a*/ 	.short	(.L_173 - .L_172)


	//   ....[0]....
.L_172:
        /*003c*/ 	.word	0x00000070


	//   ....[1]....
        /*0040*/ 	.word	0x000002f0


	//----- nvinfo : EIATTR_MAX_THREADS
	.align		4
.L_173:
        /*0044*/ 	.byte	0x04, 0x05
        /*0046*/ 	.short	(.L_175 - .L_174)
.L_174:
        /*0048*/ 	.word	0x00000020
        /*004c*/ 	.word	0x00000001
        /*0050*/ 	.word	0x00000001


	//----- nvinfo : EIATTR_CBANK_PARAM_SIZE
	.align		4
.L_175:
        /*0054*/ 	.byte	0x03, 0x19
        /*0056*/ 	.short	0x0010


	//----- nvinfo : EIATTR_PARAM_CBANK
	.align		4
        /*0058*/ 	.byte	0x04, 0x0a
        /*005a*/ 	.short	(.L_177 - .L_176)
	.align		4
.L_176:
        /*005c*/ 	.word	index@(.nv.constant0.default_function_kernel_9)
        /*0060*/ 	.short	0x0380
        /*0062*/ 	.short	0x0010


	//----- nvinfo : EIATTR_SW_WAR
	.align		4
.L_177:
        /*0064*/ 	.byte	0x04, 0x36
        /*0066*/ 	.short	(.L_179 - .L_178)
.L_178:
        /*0068*/ 	.word	0x00000008
.L_179:


//--------------------- .nv.info.default_function_kernel_6 --------------------------
	.section	.nv.info.default_function_kernel_6,"",@"SHT_CUDA_INFO"
	.sectionflags	@""
	.align	4


	//----- nvinfo : EIATTR_CUDA_API_VERSION
	.align		4
        /*0000*/ 	.byte	0x04, 0x37
        /*0002*/ 	.short	(.L_181 - .L_180)
.L_180:
        /*0004*/ 	.word	0x00000082


	//----- nvinfo : EIATTR_KPARAM_INFO
	.align		4
.L_181:
        /*0008*/ 	.byte	0x04, 0x17
        /*000a*/ 	.short	(.L_183 - .L_182)
.L_182:
        /*000c*/ 	.word	0x00000000
        /*0010*/ 	.short	0x0001
        /*0012*/ 	.short	0x0008
        /*0014*/ 	.byte	0x00, 0xf5, 0x21, 0x00


	//----- nvinfo : EIATTR_KPARAM_INFO
	.align		4
.L_183:
        /*0018*/ 	.byte	0x04, 0x17
        /*001a*/ 	.short	(.L_185 - .L_184)
.L_184:
        /*001c*/ 	.word	0x00000000
        /*0020*/ 	.short	0x0000
        /*0022*/ 	.short	0x0000
        /*0024*/ 	.byte	0x00, 0xf5, 0x21, 0x00


	//----- nvinfo : EIATTR_SPARSE_MMA_MASK
	.align		4
.L_185:
        /*0028*/ 	.byte	0x03, 0x50
        /*002a*/ 	.short	0x0000


	//----- nvinfo : EIATTR_MAXREG_COUNT
	.align		4
        /*002c*/ 	.byte	0x03, 0x1b
        /*002e*/ 	.short	0x00ff


	//----- nvinfo : EIATTR_MERCURY_ISA_VERSION
	.align		4
        /*0030*/ 	.byte	0x03, 0x5f
        /*0032*/ 	.short	0x0101


	//----- nvinfo : EIATTR_VRC_CTA_INIT_COUNT
	.align		4
        /*0034*/ 	.byte	0x02, 0x4a
	.zero		1
	.zero		1


	//----- nvinfo : EIATTR_EXIT_INSTR_OFFSETS
	.align		4
        /*0038*/ 	.byte	0x04, 0x1c
        /*003a*/ 	.short	(.L_187 - .L_186)


	//   ....[0]....
.L_186:
        /*003c*/ 	.word	0x00000070


	//   ....[1]....
        /*0040*/ 	.word	0x000006a0


	//----- nvinfo : EIATTR_MAX_THREADS
	.align		4
.L_187:
        /*0044*/ 	.byte	0x04, 0x05
        /*0046*/ 	.short	(.L_189 - .L_188)
.L_188:
        /*0048*/ 	.word	0x00000020
        /*004c*/ 	.word	0x00000001
        /*0050*/ 	.word	0x00000001


	//----- nvinfo : EIATTR_CBANK_PARAM_SIZE
	.align		4
.L_189:
        /*0054*/ 	.byte	0x03, 0x19
        /*0056*/ 	.short	0x0010


	//----- nvinfo : EIATTR_PARAM_CBANK
	.align		4
        /*0058*/ 	.byte	0x04, 0x0a
        /*005a*/ 	.short	(.L_191 - .L_190)
	.align		4
.L_190:
        /*005c*/ 	.word	index@(.nv.constant0.default_function_kernel_6)
        /*0060*/ 	.short	0x0380
        /*0062*/ 	.short	0x0010


	//----- nvinfo : EIATTR_SW_WAR
	.align		4
.L_191:
        /*0064*/ 	.byte	0x04, 0x36
        /*0066*/ 	.short	(.L_193 - .L_192)
.L_192:
        /*0068*/ 	.word	0x00000008
.L_193:


//--------------------- .nv.info.default_function_kernel_3 --------------------------
	.section	.nv.info.default_function_kernel_3,"",@"SHT_CUDA_INFO"
	.sectionflags	@""
	.align	4


	//----- nvinfo : EIATTR_CUDA_API_VERSION
	.align		4
        /*0000*/ 	.byte	0x04, 0x37
        /*0002*/ 	.short	(.L_195 - .L_194)
.L_194:
        /*0004*/ 	.word	0x00000082


	//----- nvinfo : EIATTR_KPARAM_INFO
	.align		4
.L_195:
        /*0008*/ 	.byte	0x04, 0x17
        /*000a*/ 	.short	(.L_197 - .L_196)
.L_196:
        /*000c*/ 	.word	0x00000000
        /*0010*/ 	.short	0x0001
        /*0012*/ 	.short	0x0008
        /*0014*/ 	.byte	0x00, 0xf5, 0x21, 0x00


	//----- nvinfo : EIATTR_KPARAM_INFO
	.align		4
.L_197:
        /*0018*/ 	.byte	0x04, 0x17
        /*001a*/ 	.short	(.L_199 - .L_198)
.L_198:
        /*001c*/ 	.word	0x00000000
        /*0020*/ 	.short	0x0000
        /*0022*/ 	.short	0x0000
        /*0024*/ 	.byte	0x00, 0xf5, 0x21, 0x00


	//----- nvinfo : EIATTR_SPARSE_MMA_MASK
	.align		4
.L_199:
        /*0028*/ 	.byte	0x03, 0x50
        /*002a*/ 	.short	0x0000


	//----- nvinfo : EIATTR_MAXREG_COUNT
	.align		4
        /*002c*/ 	.byte	0x03, 0x1b
        /*002e*/ 	.short	0x00ff


	//----- nvinfo : EIATTR_MERCURY_ISA_VERSION
	.align		4
        /*0030*/ 	.byte	0x03, 0x5f
        /*0032*/ 	.short	0x0101


	//----- nvinfo : EIATTR_VRC_CTA_INIT_COUNT
	.align		4
        /*0034*/ 	.byte	0x02, 0x4a
	.zero		1
	.zero		1


	//----- nvinfo : EIATTR_EXIT_INSTR_OFFSETS
	.align		4
        /*0038*/ 	.byte	0x04, 0x1c
        /*003a*/ 	.short	(.L_201 - .L_200)


	//   ....[0]....
.L_200:
        /*003c*/ 	.word	0x00000380


	//----- nvinfo : EIATTR_MAX_THREADS
	.align		4
.L_201:
        /*0040*/ 	.byte	0x04, 0x05
        /*0042*/ 	.short	(.L_203 - .L_202)
.L_202:
        /*0044*/ 	.word	0x00000002
        /*0048*/ 	.word	0x00000001
        /*004c*/ 	.word	0x00000001


	//----- nvinfo : EIATTR_CBANK_PARAM_SIZE
	.align		4
.L_203:
        /*0050*/ 	.byte	0x03, 0x19
        /*0052*/ 	.short	0x0010


	//----- nvinfo : EIATTR_PARAM_CBANK
	.align		4
        /*0054*/ 	.byte	0x04, 0x0a
        /*0056*/ 	.short	(.L_205 - .L_204)
	.align		4
.L_204:
        /*0058*/ 	.word	index@(.nv.constant0.default_function_kernel_3)
        /*005c*/ 	.short	0x0380
        /*005e*/ 	.short	0x0010


	//----- nvinfo : EIATTR_SW_WAR
	.align		4
.L_205:
        /*0060*/ 	.byte	0x04, 0x36
        /*0062*/ 	.short	(.L_207 - .L_206)
.L_206:
        /*0064*/ 	.word	0x00000008
.L_207:


//--------------------- .nv.info.default_function_kernel_10 --------------------------
	.section	.nv.info.default_function_kernel_10,"",@"SHT_CUDA_INFO"
	.sectionflags	@""
	.align	4


	//----- nvinfo : EIATTR_CUDA_API_VERSION
	.align		4
        /*0000*/ 	.byte	0x04, 0x37
        /*0002*/ 	.short	(.L_209 - .L_208)
.L_208:
        /*0004*/ 	.word	0x00000082


	//----- nvinfo : EIATTR_KPARAM_INFO
	.align		4
.L_209:
        /*0008*/ 	.byte	0x04, 0x17
        /*000a*/ 	.short	(.L_211 - .L_210)
.L_210:
        /*000c*/ 	.word	0x00000000
        /*0010*/ 	.short	0x0001
        /*0012*/ 	.short	0x0008
        /*0014*/ 	.byte	0x00, 0xf5, 0x21, 0x00


	//----- nvinfo : EIATTR_KPARAM_INFO
	.align		4
.L_211:
        /*0018*/ 	.byte	0x04, 0x17
        /*001a*/ 	.short	(.L_213 - .L_212)
.L_212:
        /*001c*/ 	.word	0x00000000
        /*0020*/ 	.short	0x0000
        /*0022*/ 	.short	0x0000
        /*0024*/ 	.byte	0x00, 0xf5, 0x21, 0x00


	//----- nvinfo : EIATTR_SPARSE_MMA_MASK
	.align		4
.L_213:
        /*0028*/ 	.byte	0x03, 0x50
        /*002a*/ 	.short	0x0000


	//----- nvinfo : EIATTR_MAXREG_COUNT
	.align		4
        /*002c*/ 	.byte	0x03, 0x1b
        /*002e*/ 	.short	0x00ff


	//----- nvinfo : EIATTR_MERCURY_ISA_VERSION
	.align		4
        /*0030*/ 	.byte	0x03, 0x5f
        /*0032*/ 	.short	0x0101


	//----- nvinfo : EIATTR_VRC_CTA_INIT_COUNT
	.align		4
        /*0034*/ 	.byte	0x02, 0x4a
	.zero		1
	.zero		1


	//----- nvinfo : EIATTR_EXIT_INSTR_OFFSETS
	.align		4
        /*0038*/ 	.byte	0x04, 0x1c
        /*003a*/ 	.short	(.L_215 - .L_214)


	//   ....[0]....
.L_214:
        /*003c*/ 	.word	0x00000070


	//   ....[1]....
        /*0040*/ 	.word	0x000003b0


	//----- nvinfo : EIATTR_MAX_THREADS
	.align		4
.L_215:
        /*0044*/ 	.byte	0x04, 0x05
        /*0046*/ 	.short	(.L_217 - .L_216)
.L_216:
        /*0048*/ 	.word	0x00000020
        /*004c*/ 	.word	0x00000001
        /*0050*/ 	.word	0x00000001


	//----- nvinfo : EIATTR_CRS_STACK_SIZE
	.align		4
.L_217:
        /*0054*/ 	.byte	0x04, 0x1e
        /*0056*/ 	.short	(.L_219 - .L_218)
.L_218:
        /*0058*/ 	.word	0x00000000


	//----- nvinfo : EIATTR_CBANK_PARAM_SIZE
	.align		4
.L_219:
        /*005c*/ 	.byte	0x03, 0x19
        /*005e*/ 	.short	0x0010


	//----- nvinfo : EIATTR_PARAM_CBANK
	.align		4
        /*0060*/ 	.byte	0x04, 0x0a
        /*0062*/ 	.short	(.L_221 - .L_220)
	.align		4
.L_220:
        /*0064*/ 	.word	index@(.nv.constant0.default_function_kernel_10)
        /*0068*/ 	.short	0x0380
        /*006a*/ 	.short	0x0010


	//----- nvinfo : EIATTR_SW_WAR
	.align		4
.L_221:
        /*006c*/ 	.byte	0x04, 0x36
        /*006e*/ 	.short	(.L_223 - .L_222)
.L_222:
        /*0070*/ 	.word	0x00000008
.L_223:


//--------------------- .nv.info.default_function_kernel_1 --------------------------
	.section	.nv.info.default_function_kernel_1,"",@"SHT_CUDA_INFO"
	.sectionflags	@""
	.align	4


	//----- nvinfo : EIATTR_CUDA_API_VERSION
	.align		4
        /*0000*/ 	.byte	0x04, 0x37
        /*0002*/ 	.short	(.L_225 - .L_224)
.L_224:
        /*0004*/ 	.word	0x00000082


	//----- nvinfo : EIATTR_KPARAM_INFO
	.align		4
.L_225:
        /*0008*/ 	.byte	0x04, 0x17
        /*000a*/ 	.short	(.L_227 - .L_226)
.L_226:
        /*000c*/ 	.word	0x00000000
        /*0010*/ 	.short	0x0001
        /*0012*/ 	.short	0x0008
        /*0014*/ 	.byte	0x00, 0xf5, 0x21, 0x00


	//----- nvinfo : EIATTR_KPARAM_INFO
	.align		4
.L_227:
        /*0018*/ 	.byte	0x04, 0x17
        /*001a*/ 	.short	(.L_229 - .L_228)
.L_228:
        /*001c*/ 	.word	0x00000000
        /*0020*/ 	.short	0x0000
        /*0022*/ 	.short	0x0000
        /*0024*/ 	.byte	0x00, 0xf5, 0x21, 0x00


	//----- nvinfo : EIATTR_SPARSE_MMA_MASK
	.align		4
.L_229:
        /*0028*/ 	.byte	0x03, 0x50
        /*002a*/ 	.short	0x0000


	//----- nvinfo : EIATTR_MAXREG_COUNT
	.align		4
        /*002c*/ 	.byte	0x03, 0x1b
        /*002e*/ 	.short	0x00ff


	//----- nvinfo : EIATTR_MERCURY_ISA_VERSION
	.align		4
        /*0030*/ 	.byte	0x03, 0x5f
        /*0032*/ 	.short	0x0101


	//----- nvinfo : EIATTR_VRC_CTA_INIT_COUNT
	.align		4
        /*0034*/ 	.byte	0x02, 0x4a
	.zero		1
	.zero		1


	//----- nvinfo : EIATTR_EXIT_INSTR_OFFSETS
	.align		4
        /*0038*/ 	.byte	0x04, 0x1c
        /*003a*/ 	.short	(.L_231 - .L_230)


	//   ....[0]....
.L_230:
        /*003c*/ 	.word	0x00000070


	//   ....[1]....
        /*0040*/ 	.word	0x000002d0


	//----- nvinfo : EIATTR_MAX_THREADS
	.align		4
.L_231:
        /*0044*/ 	.byte	0x04, 0x05
        /*0046*/ 	.short	(.L_233 - .L_232)
.L_232:
        /*0048*/ 	.word	0x00000020
        /*004c*/ 	.word	0x00000001
        /*0050*/ 	.word	0x00000001


	//----- nvinfo : EIATTR_CBANK_PARAM_SIZE
	.align		4
.L_233:
        /*0054*/ 	.byte	0x03, 0x19
        /*0056*/ 	.short	0x0010


	//----- nvinfo : EIATTR_PARAM_CBANK
	.align		4
        /*0058*/ 	.byte	0x04, 0x0a
        /*005a*/ 	.short	(.L_235 - .L_234)
	.align		4
.L_234:
        /*005c*/ 	.word	index@(.nv.constant0.default_function_kernel_1)
        /*0060*/ 	.short	0x0380
        /*0062*/ 	.short	0x0010


	//----- nvinfo : EIATTR_SW_WAR
	.align		4
.L_235:
        /*0064*/ 	.byte	0x04, 0x36
        /*0066*/ 	.short	(.L_237 - .L_236)
.L_236:
        /*0068*/ 	.word	0x00000008
.L_237:


//--------------------- .nv.info.default_function_kernel_15 --------------------------
	.section	.nv.info.default_function_kernel_15,"",@"SHT_CUDA_INFO"
	.sectionflags	@""
	.align	4


	//----- nvinfo : EIATTR_CUDA_API_VERSION
	.align		4
        /*0000*/ 	.byte	0x04, 0x37
        /*0002*/ 	.short	(.L_239 - .L_238)
.L_238:
        /*0004*/ 	.word	0x00000082


	//----- nvinfo : EIATTR_KPARAM_INFO
	.align		4
.L_239:
        /*0008*/ 	.byte	0x04, 0x17
        /*000a*/ 	.short	(.L_241 - .L_240)
.L_240:
        /*000c*/ 	.word	0x00000000
        /*0010*/ 	.short	0x0001
        /*0012*/ 	.short	0x0008
        /*0014*/ 	.byte	0x00, 0xf5, 0x21, 0x00


	//----- nvinfo : EIATTR_KPARAM_INFO
	.align		4
.L_241:
        /*0018*/ 	.byte	0x04, 0x17
        /*001a*/ 	.short	(.L_243 - .L_242)
.L_242:
        /*001c*/ 	.word	0x00000000
        /*0020*/ 	.short	0x0000
        /*0022*/ 	.short	0x0000
        /*0024*/ 	.byte	0x00, 0xf5, 0x21, 0x00


	//----- nvinfo : EIATTR_SPARSE_MMA_MASK
	.align		4
.L_243:
        /*0028*/ 	.byte	0x03, 0x50
        /*002a*/ 	.short	0x0000


	//----- nvinfo : EIATTR_MAXREG_COUNT
	.align		4
        /*002c*/ 	.byte	0x03, 0x1b
        /*002e*/ 	.short	0x00ff


	//----- nvinfo : EIATTR_MERCURY_ISA_VERSION
	.align		4
        /*0030*/ 	.byte	0x03, 0x5f
        /*0032*/ 	.short	0x0101


	//----- nvinfo : EIATTR_VRC_CTA_INIT_COUNT
	.align		4
        /*0034*/ 	.byte	0x02, 0x4a
	.zero		1
	.zero		1


	//----- nvinfo : EIATTR_EXIT_INSTR_OFFSETS
	.align		4
        /*0038*/ 	.byte	0x04, 0x1c
        /*003a*/ 	.short	(.L_245 - .L_244)


	//   ....[0]....
.L_244:
        /*003c*/ 	.word	0x00000070


	//   ....[1]....
        /*0040*/ 	.word	0x00000790


	//----- nvinfo : EIATTR_MAX_THREADS
	.align		4
.L_245:
        /*0044*/ 	.byte	0x04, 0x05
        /*0046*/ 	.short	(.L_247 - .L_246)
.L_246:
        /*0048*/ 	.word	0x00000020
        /*004c*/ 	.word	0x00000001
        /*0050*/ 	.word	0x00000001


	//----- nvinfo : EIATTR_CRS_STACK_SIZE
	.align		4
.L_247:
        /*0054*/ 	.byte	0x04, 0x1e
        /*0056*/ 	.short	(.L_249 - .L_248)
.L_248:
        /*0058*/ 	.word	0x00000000


	//----- nvinfo : EIATTR_CBANK_PARAM_SIZE
	.align		4
.L_249:
        /*005c*/ 	.byte	0x03, 0x19
        /*005e*/ 	.short	0x0010


	//----- nvinfo : EIATTR_PARAM_CBANK
	.align		4
        /*0060*/ 	.byte	0x04, 0x0a
        /*0062*/ 	.short	(.L_251 - .L_250)
	.align		4
.L_250:
        /*0064*/ 	.word	index@(.nv.constant0.default_function_kernel_15)
        /*0068*/ 	.short	0x0380
        /*006a*/ 	.short	0x0010


	//----- nvinfo : EIATTR_SW_WAR
	.align		4
.L_251:
        /*006c*/ 	.byte	0x04, 0x36
        /*006e*/ 	.short	(.L_253 - .L_252)
.L_252:
        /*0070*/ 	.word	0x00000008
.L_253:


//--------------------- .nv.info.default_function_kernel_4 --------------------------
	.section	.nv.info.default_function_kernel_4,"",@"SHT_CUDA_INFO"
	.sectionflags	@""
	.align	4


	//----- nvinfo : EIATTR_CUDA_API_VERSION
	.align		4
        /*0000*/ 	.byte	0x04, 0x37
        /*0002*/ 	.short	(.L_255 - .L_254)
.L_254:
        /*0004*/ 	.word	0x00000082


	//----- nvinfo : EIATTR_KPARAM_INFO
	.align		4
.L_255:
        /*0008*/ 	.byte	0x04, 0x17
        /*000a*/ 	.short	(.L_257 - .L_256)
.L_256:
        /*000c*/ 	.word	0x00000000
        /*0010*/ 	.short	0x0001
        /*0012*/ 	.short	0x0008
        /*0014*/ 	.byte	0x00, 0xf5, 0x21, 0x00


	//----- nvinfo : EIATTR_KPARAM_INFO
	.align		4
.L_257:
        /*0018*/ 	.byte	0x04, 0x17
        /*001a*/ 	.short	(.L_259 - .L_258)
.L_258:
        /*001c*/ 	.word	0x00000000
        /*0020*/ 	.short	0x0000
        /*0022*/ 	.short	0x0000
        /*0024*/ 	.byte	0x00, 0xf5, 0x21, 0x00


	//----- nvinfo : EIATTR_SPARSE_MMA_MASK
	.align		4
.L_259:
        /*0028*/ 	.byte	0x03, 0x50
        /*002a*/ 	.short	0x0000


	//----- nvinfo : EIATTR_MAXREG_COUNT
	.align		4
        /*002c*/ 	.byte	0x03, 0x1b
        /*002e*/ 	.short	0x00ff


	//----- nvinfo : EIATTR_MERCURY_ISA_VERSION
	.align		4
        /*0030*/ 	.byte	0x03, 0x5f
        /*0032*/ 	.short	0x0101


	//----- nvinfo : EIATTR_VRC_CTA_INIT_COUNT
	.align		4
        /*0034*/ 	.byte	0x02, 0x4a
	.zero		1
	.zero		1


	//----- nvinfo : EIATTR_EXIT_INSTR_OFFSETS
	.align		4
        /*0038*/ 	.byte	0x04, 0x1c
        /*003a*/ 	.short	(.L_261 - .L_260)


	//   ....[0]....
.L_260:
        /*003c*/ 	.word	0x00000070


	//   ....[1]....
        /*0040*/ 	.word	0x00000540


	//----- nvinfo : EIATTR_MAX_THREADS
	.align		4
.L_261:
        /*0044*/ 	.byte	0x04, 0x05
        /*0046*/ 	.short	(.L_263 - .L_262)
.L_262:
        /*0048*/ 	.word	0x00000020
        /*004c*/ 	.word	0x00000001
        /*0050*/ 	.word	0x00000001


	//----- nvinfo : EIATTR_CBANK_PARAM_SIZE
	.align		4
.L_263:
        /*0054*/ 	.byte	0x03, 0x19
        /*0056*/ 	.short	0x0010


	//----- nvinfo : EIATTR_PARAM_CBANK
	.align		4
        /*0058*/ 	.byte	0x04, 0x0a
        /*005a*/ 	.short	(.L_265 - .L_264)
	.align		4
.L_264:
        /*005c*/ 	.word	index@(.nv.constant0.default_function_kernel_4)
        /*0060*/ 	.short	0x0380
        /*0062*/ 	.short	0x0010


	//----- nvinfo : EIATTR_SW_WAR
	.align		4
.L_265:
        /*0064*/ 	.byte	0x04, 0x36
        /*0066*/ 	.short	(.L_267 - .L_266)
.L_266:
        /*0068*/ 	.word	0x00000008
.L_267:


//--------------------- .nv.info.default_function_kernel_7 --------------------------
	.section	.nv.info.default_function_kernel_7,"",@"SHT_CUDA_INFO"
	.sectionflags	@""
	.align	4


	//----- nvinfo : EIATTR_CUDA_API_VERSION
	.align		4
        /*0000*/ 	.byte	0x04, 0x37
        /*0002*/ 	.short	(.L_269 - .L_268)
.L_268:
        /*0004*/ 	.word	0x00000082


	//----- nvinfo : EIATTR_KPARAM_INFO
	.align		4
.L_269:
        /*0008*/ 	.byte	0x04, 0x17
        /*000a*/ 	.short	(.L_271 - .L_270)
.L_270:
        /*000c*/ 	.word	0x00000000
        /*0010*/ 	.short	0x0001
        /*0012*/ 	.short	0x0008
        /*0014*/ 	.byte	0x00, 0xf5, 0x21, 0x00


	//----- nvinfo : EIATTR_KPARAM_INFO
	.align		4
.L_271:
        /*0018*/ 	.byte	0x04, 0x17
        /*001a*/ 	.short	(.L_273 - .L_272)
.L_272:
        /*001c*/ 	.word	0x00000000
        /*0020*/ 	.short	0x0000
        /*0022*/ 	.short	0x0000
        /*0024*/ 	.byte	0x00, 0xf5, 0x21, 0x00


	//----- nvinfo : EIATTR_SPARSE_MMA_MASK
	.align		4
.L_273:
        /*0028*/ 	.byte	0x03, 0x50
        /*002a*/ 	.short	0x0000


	//----- nvinfo : EIATTR_MAXREG_COUNT
	.align		4
        /*002c*/ 	.byte	0x03, 0x1b
        /*002e*/ 	.short	0x00ff


	//----- nvinfo : EIATTR_MERCURY_ISA_VERSION
	.align		4
        /*0030*/ 	.byte	0x03, 0x5f
        /*0032*/ 	.short	0x0101


	//----- nvinfo : EIATTR_VRC_CTA_INIT_COUNT
	.align		4
        /*0034*/ 	.byte	0x02, 0x4a
	.zero		1
	.zero		1


	//----- nvinfo : EIATTR_EXIT_INSTR_OFFSETS
	.align		4
        /*0038*/ 	.byte	0x04, 0x1c
        /*003a*/ 	.short	(.L_275 - .L_274)


	//   ....[0]....
.L_274:
        /*003c*/ 	.word	0x00000070


	//   ....[1]....
        /*0040*/ 	.word	0x00000600


	//----- nvinfo : EIATTR_MAX_THREADS
	.align		4
.L_275:
        /*0044*/ 	.byte	0x04, 0x05
        /*0046*/ 	.short	(.L_277 - .L_276)
.L_276:
        /*0048*/ 	.word	0x00000020
        /*004c*/ 	.word	0x00000001
        /*0050*/ 	.word	0x00000001


	//----- nvinfo : EIATTR_CRS_STACK_SIZE
	.align		4
.L_277:
        /*0054*/ 	.byte	0x04, 0x1e
        /*0056*/ 	.short	(.L_279 - .L_278)
.L_278:
        /*0058*/ 	.word	0x00000000


	//----- nvinfo : EIATTR_CBANK_PARAM_SIZE
	.align		4
.L_279:
        /*005c*/ 	.byte	0x03, 0x19
        /*005e*/ 	.short	0x0010


	//----- nvinfo : EIATTR_PARAM_CBANK
	.align		4
        /*0060*/ 	.byte	0x04, 0x0a
        /*0062*/ 	.short	(.L_281 - .L_280)
	.align		4
.L_280:
        /*0064*/ 	.word	index@(.nv.constant0.default_function_kernel_7)
        /*0068*/ 	.short	0x0380
        /*006a*/ 	.short	0x0010


	//----- nvinfo : EIATTR_SW_WAR
	.align		4
.L_281:
        /*006c*/ 	.byte	0x04, 0x36
        /*006e*/ 	.short	(.L_283 - .L_282)
.L_282:
        /*0070*/ 	.word	0x00000008
.L_283:


//--------------------- .nv.info.default_function_kernel_11 --------------------------
	.section	.nv.info.default_function_kernel_11,"",@"SHT_CUDA_INFO"
	.sectionflags	@""
	.align	4


	//----- nvinfo : EIATTR_CUDA_API_VERSION
	.align		4
        /*0000*/ 	.byte	0x04, 0x37
        /*0002*/ 	.short	(.L_285 - .L_284)
.L_284:
        /*0004*/ 	.word	0x00000082


	//----- nvinfo : EIATTR_KPARAM_INFO
	.align		4
.L_285:
        /*0008*/ 	.byte	0x04, 0x17
        /*000a*/ 	.short	(.L_287 - .L_286)
.L_286:
        /*000c*/ 	.word	0x00000000
        /*0010*/ 	.short	0x0001
        /*0012*/ 	.short	0x0008
        /*0014*/ 	.byte	0x00, 0xf5, 0x21, 0x00


	//----- nvinfo : EIATTR_KPARAM_INFO
	.align		4
.L_287:
        /*0018*/ 	.byte	0x04, 0x17
        /*001a*/ 	.short	(.L_289 - .L_288)
.L_288:
        /*001c*/ 	.word	0x00000000
        /*0020*/ 	.short	0x0000
        /*0022*/ 	.short	0x0000
        /*0024*/ 	.byte	0x00, 0xf5, 0x21, 0x00


	//----- nvinfo : EIATTR_SPARSE_MMA_MASK
	.align		4
.L_289:
        /*0028*/ 	.byte	0x03, 0x50
        /*002a*/ 	.short	0x0000


	//----- nvinfo : EIATTR_MAXREG_COUNT
	.align		4
        /*002c*/ 	.byte	0x03, 0x1b
        /*002e*/ 	.short	0x00ff


	//----- nvinfo : EIATTR_MERCURY_ISA_VERSION
	.align		4
        /*0030*/ 	.byte	0x03, 0x5f
        /*0032*/ 	.short	0x0101


	//----- nvinfo : EIATTR_VRC_CTA_INIT_COUNT
	.align		4
        /*0034*/ 	.byte	0x02, 0x4a
	.zero		1
	.zero		1


	//----- nvinfo : EIATTR_EXIT_INSTR_OFFSETS
	.align		4
        /*0038*/ 	.byte	0x04, 0x1c
        /*003a*/ 	.short	(.L_291 - .L_290)


	//   ....[0]....
.L_290:
        /*003c*/ 	.word	0x00000070


	//   ....[1]....
        /*0040*/ 	.word	0x00000450


	//----- nvinfo : EIATTR_MAX_THREADS
	.align		4
.L_291:
        /*0044*/ 	.byte	0x04, 0x05
        /*0046*/ 	.short	(.L_293 - .L_292)
.L_292:
        /*0048*/ 	.word	0x00000020
        /*004c*/ 	.word	0x00000001
        /*0050*/ 	.word	0x00000001


	//----- nvinfo : EIATTR_CBANK_PARAM_SIZE
	.align		4
.L_293:
        /*0054*/ 	.byte	0x03, 0x19
        /*0056*/ 	.short	0x0010


	//----- nvinfo : EIATTR_PARAM_CBANK
	.align		4
        /*0058*/ 	.byte	0x04, 0x0a
        /*005a*/ 	.short	(.L_295 - .L_294)
	.align		4
.L_294:
        /*005c*/ 	.word	index@(.nv.constant0.default_function_kernel_11)
        /*0060*/ 	.short	0x0380
        /*0062*/ 	.short	0x0010


	//----- nvinfo : EIATTR_SW_WAR
	.align		4
.L_295:
        /*0064*/ 	.byte	0x04, 0x36
        /*0066*/ 	.short	(.L_297 - .L_296)
.L_296:
        /*0068*/ 	.word	0x00000008
.L_297:


//--------------------- .nv.info.default_function_kernel --------------------------
	.section	.nv.info.default_function_kernel,"",@"SHT_CUDA_INFO"
	.sectionflags	@""
	.align	4


	//----- nvinfo : EIATTR_CUDA_API_VERSION
	.align		4
        /*0000*/ 	.byte	0x04, 0x37
        /*0002*/ 	.short	(.L_299 - .L_298)
.L_298:
        /*0004*/ 	.word	0x00000082


	//----- nvinfo : EIATTR_KPARAM_INFO
	.align		4
.L_299:
        /*0008*/ 	.byte	0x04, 0x17
        /*000a*/ 	.short	(.L_301 - .L_300)
.L_300:
        /*000c*/ 	.word	0x00000000
        /*0010*/ 	.short	0x0001
        /*0012*/ 	.short	0x0008
        /*0014*/ 	.byte	0x00, 0xf5, 0x21, 0x00


	//----- nvinfo : EIATTR_KPARAM_INFO
	.align		4
.L_301:
        /*0018*/ 	.byte	0x04, 0x17
        /*001a*/ 	.short	(.L_303 - .L_302)
.L_302:
        /*001c*/ 	.word	0x00000000
        /*0020*/ 	.short	0x0000
        /*0022*/ 	.short	0x0000
        /*0024*/ 	.byte	0x00, 0xf5, 0x21, 0x00


	//----- nvinfo : EIATTR_SPARSE_MMA_MASK
	.align		4
.L_303:
        /*0028*/ 	.byte	0x03, 0x50
        /*002a*/ 	.short	0x0000


	//----- nvinfo : EIATTR_MAXREG_COUNT
	.align		4
        /*002c*/ 	.byte	0x03, 0x1b
        /*002e*/ 	.short	0x00ff


	//----- nvinfo : EIATTR_MERCURY_ISA_VERSION
	.align		4
        /*0030*/ 	.byte	0x03, 0x5f
        /*0032*/ 	.short	0x0101


	//----- nvinfo : EIATTR_VRC_CTA_INIT_COUNT
	.align		4
        /*0034*/ 	.byte	0x02, 0x4a
	.zero		1
	.zero		1


	//----- nvinfo : EIATTR_EXIT_INSTR_OFFSETS
	.align		4
        /*0038*/ 	.byte	0x04, 0x1c
        /*003a*/ 	.short	(.L_305 - .L_304)


	//   ....[0]....
.L_304:
        /*003c*/ 	.word	0x00000070


	//   ....[1]....
        /*0040*/ 	.word	0x00000360


	//----- nvinfo : EIATTR_MAX_THREADS
	.align		4
.L_305:
        /*0044*/ 	.byte	0x04, 0x05
        /*0046*/ 	.short	(.L_307 - .L_306)
.L_306:
        /*0048*/ 	.word	0x00000020
        /*004c*/ 	.word	0x00000001
        /*0050*/ 	.word	0x00000001


	//----- nvinfo : EIATTR_CBANK_PARAM_SIZE
	.align		4
.L_307:
        /*0054*/ 	.byte	0x03, 0x19
        /*0056*/ 	.short	0x0010


	//----- nvinfo : EIATTR_PARAM_CBANK
	.align		4
        /*0058*/ 	.byte	0x04, 0x0a
        /*005a*/ 	.short	(.L_309 - .L_308)
	.align		4
.L_308:
        /*005c*/ 	.word	index@(.nv.constant0.default_function_kernel)
        /*0060*/ 	.short	0x0380
        /*0062*/ 	.short	0x0010


	//----- nvinfo : EIATTR_SW_WAR
	.align		4
.L_309:
        /*0064*/ 	.byte	0x04, 0x36
        /*0066*/ 	.short	(.L_311 - .L_310)
.L_310:
        /*0068*/ 	.word	0x00000008
.L_311:


//--------------------- .nv.info.default_function_kernel_16 --------------------------
	.section	.nv.info.default_function_kernel_16,"",@"SHT_CUDA_INFO"
	.sectionflags	@""
	.align	4


	//----- nvinfo : EIATTR_CUDA_API_VERSION
	.align		4
        /*0000*/ 	.byte	0x04, 0x37
        /*0002*/ 	.short	(.L_313 - .L_312)
.L_312:
        /*0004*/ 	.word	0x00000082


	//----- nvinfo : EIATTR_KPARAM_INFO
	.align		4
.L_313:
        /*0008*/ 	.byte	0x04, 0x17
        /*000a*/ 	.short	(.L_315 - .L_314)
.L_314:
        /*000c*/ 	.word	0x00000000
        /*0010*/ 	.short	0x0001
        /*0012*/ 	.short	0x0008
        /*0014*/ 	.byte	0x00, 0xf5, 0x21, 0x00


	//----- nvinfo : EIATTR_KPARAM_INFO
	.align		4
.L_315:
        /*0018*/ 	.byte	0x04, 0x17
        /*001a*/ 	.short	(.L_317 - .L_316)
.L_316:
        /*001c*/ 	.word	0x00000000
        /*0020*/ 	.short	0x0000
        /*0022*/ 	.short	0x0000
        /*0024*/ 	.byte	0x00, 0xf5, 0x21, 0x00


	//----- nvinfo : EIATTR_SPARSE_MMA_MASK
	.align		4
.L_317:
        /*0028*/ 	.byte	0x03, 0x50
        /*002a*/ 	.short	0x0000


	//----- nvinfo : EIATTR_MAXREG_COUNT
	.align		4
        /*002c*/ 	.byte	0x03, 0x1b
        /*002e*/ 	.short	0x00ff


	//----- nvinfo : EIATTR_MERCURY_ISA_VERSION
	.align		4
        /*0030*/ 	.byte	0x03, 0x5f
        /*0032*/ 	.short	0x0101


	//----- nvinfo : EIATTR_VRC_CTA_INIT_COUNT
	.align		4
        /*0034*/ 	.byte	0x02, 0x4a
	.zero		1
	.zero		1


	//----- nvinfo : EIATTR_EXIT_INSTR_OFFSETS
	.align		4
        /*0038*/ 	.byte	0x04, 0x1c
        /*003a*/ 	.short	(.L_319 - .L_318)


	//   ....[0]....
.L_318:
        /*003c*/ 	.word	0x00000070


	//   ....[1]....
        /*0040*/ 	.word	0x000008e0


	//----- nvinfo : EIATTR_MAX_THREADS
	.align		4
.L_319:
        /*0044*/ 	.byte	0x04, 0x05
        /*0046*/ 	.short	(.L_321 - .L_320)
.L_320:
        /*0048*/ 	.word	0x00000020
        /*004c*/ 	.word	0x00000001
        /*0050*/ 	.word	0x00000001


	//----- nvinfo : EIATTR_CRS_STACK_SIZE
	.align		4
.L_321:
        /*0054*/ 	.byte	0x04, 0x1e
        /*0056*/ 	.short	(.L_323 - .L_322)
.L_322:
        /*0058*/ 	.word	0x00000000


	//----- nvinfo : EIATTR_CBANK_PARAM_SIZE
	.align		4
.L_323:
        /*005c*/ 	.byte	0x03, 0x19
        /*005e*/ 	.short	0x0010


	//----- nvinfo : EIATTR_PARAM_CBANK
	.align		4
        /*0060*/ 	.byte	0x04, 0x0a
        /*0062*/ 	.short	(.L_325 - .L_324)
	.align		4
.L_324:
        /*0064*/ 	.word	index@(.nv.constant0.default_function_kernel_16)
        /*0068*/ 	.short	0x0380
        /*006a*/ 	.short	0x0010


	//----- nvinfo : EIATTR_SW_WAR
	.align		4
.L_325:
        /*006c*/ 	.byte	0x04, 0x36
        /*006e*/ 	.short	(.L_327 - .L_326)
.L_326:
        /*0070*/ 	.word	0x00000008
.L_327:


//--------------------- .nv.info.default_function_kernel_12 --------------------------
	.section	.nv.info.default_function_kernel_12,"",@"SHT_CUDA_INFO"
	.sectionflags	@""
	.align	4


	//----- nvinfo : EIATTR_CUDA_API_VERSION
	.align		4
        /*0000*/ 	.byte	0x04, 0x37
        /*0002*/ 	.short	(.L_329 - .L_328)
.L_328:
        /*0004*/ 	.word	0x00000082


	//----- nvinfo : EIATTR_KPARAM_INFO
	.align		4
.L_329:
        /*0008*/ 	.byte	0x04, 0x17
        /*000a*/ 	.short	(.L_331 - .L_330)
.L_330:
        /*000c*/ 	.word	0x00000000
        /*0010*/ 	.short	0x0001
        /*0012*/ 	.short	0x0008
        /*0014*/ 	.byte	0x00, 0xf5, 0x21, 0x00


	//----- nvinfo : EIATTR_KPARAM_INFO
	.align		4
.L_331:
        /*0018*/ 	.byte	0x04, 0x17
        /*001a*/ 	.short	(.L_333 - .L_332)
.L_332:
        /*001c*/ 	.word	0x00000000
        /*0020*/ 	.short	0x0000
        /*0022*/ 	.short	0x0000
        /*0024*/ 	.byte	0x00, 0xf5, 0x21, 0x00


	//----- nvinfo : EIATTR_SPARSE_MMA_MASK
	.align		4
.L_333:
        /*0028*/ 	.byte	0x03, 0x50
        /*002a*/ 	.short	0x0000


	//----- nvinfo : EIATTR_MAXREG_COUNT
	.align		4
        /*002c*/ 	.byte	0x03, 0x1b
        /*002e*/ 	.short	0x00ff


	//----- nvinfo : EIATTR_MERCURY_ISA_VERSION
	.align		4
        /*0030*/ 	.byte	0x03, 0x5f
        /*0032*/ 	.short	0x0101


	//----- nvinfo : EIATTR_VRC_CTA_INIT_COUNT
	.align		4
        /*0034*/ 	.byte	0x02, 0x4a
	.zero		1
	.zero		1


	//----- nvinfo : EIATTR_EXIT_INSTR_OFFSETS
	.align		4
        /*0038*/ 	.byte	0x04, 0x1c
        /*003a*/ 	.short	(.L_335 - .L_334)


	//   ....[0]....
.L_334:
        /*003c*/ 	.word	0x00000070


	//   ....[1]....
        /*0040*/ 	.word	0x000002f0


	//----- nvinfo : EIATTR_MAX_THREADS
	.align		4
.L_335:
        /*0044*/ 	.byte	0x04, 0x05
        /*0046*/ 	.short	(.L_337 - .L_336)
.L_336:
        /*0048*/ 	.word	0x00000020
        /*004c*/ 	.word	0x00000001
        /*0050*/ 	.word	0x00000001


	//----- nvinfo : EIATTR_CBANK_PARAM_SIZE
	.align		4
.L_337:
        /*0054*/ 	.byte	0x03, 0x19
        /*0056*/ 	.short	0x0010


	//----- nvinfo : EIATTR_PARAM_CBANK
	.align		4
        /*0058*/ 	.byte	0x04, 0x0a
        /*005a*/ 	.short	(.L_339 - .L_338)
	.align		4
.L_338:
        /*005c*/ 	.word	index@(.nv.constant0.default_function_kernel_12)
        /*0060*/ 	.short	0x0380
        /*0062*/ 	.short	0x0010


	//----- nvinfo : EIATTR_SW_WAR
	.align		4
.L_339:
        /*0064*/ 	.byte	0x04, 0x36
        /*0066*/ 	.short	(.L_341 - .L_340)
.L_340:
        /*0068*/ 	.word	0x00000008
.L_341:


//--------------------- .nv.info.default_function_kernel_2 --------------------------
	.section	.nv.info.default_function_kernel_2,"",@"SHT_CUDA_INFO"
	.sectionflags	@""
	.align	4


	//----- nvinfo : EIATTR_CUDA_API_VERSION
	.align		4
        /*0000*/ 	.byte	0x04, 0x37
        /*0002*/ 	.short	(.L_343 - .L_342)
.L_342:
        /*0004*/ 	.word	0x00000082


	//----- nvinfo : EIATTR_KPARAM_INFO
	.align		4
.L_343:
        /*0008*/ 	.byte	0x04, 0x17
        /*000a*/ 	.short	(.L_345 - .L_344)
.L_344:
        /*000c*/ 	.word	0x00000000
        /*0010*/ 	.short	0x0001
        /*0012*/ 	.short	0x0008
        /*0014*/ 	.byte	0x00, 0xf5, 0x21, 0x00


	//----- nvinfo : EIATTR_KPARAM_INFO
	.align		4
.L_345:
        /*0018*/ 	.byte	0x04, 0x17
        /*001a*/ 	.short	(.L_347 - .L_346)
.L_346:
        /*001c*/ 	.word	0x00000000
        /*0020*/ 	.short	0x0000
        /*0022*/ 	.short	0x0000
        /*0024*/ 	.byte	0x00, 0xf5, 0x21, 0x00


	//----- nvinfo : EIATTR_SPARSE_MMA_MASK
	.align		4
.L_347:
        /*0028*/ 	.byte	0x03, 0x50
        /*002a*/ 	.short	0x0000


	//----- nvinfo : EIATTR_MAXREG_COUNT
	.align		4
        /*002c*/ 	.byte	0x03, 0x1b
        /*002e*/ 	.short	0x00ff


	//----- nvinfo : EIATTR_MERCURY_ISA_VERSION
	.align		4
        /*0030*/ 	.byte	0x03, 0x5f
        /*0032*/ 	.short	0x0101


	//----- nvinfo : EIATTR_VRC_CTA_INIT_COUNT
	.align		4
        /*0034*/ 	.byte	0x02, 0x4a
	.zero		1
	.zero		1


	//----- nvinfo : EIATTR_EXIT_INSTR_OFFSETS
	.align		4
        /*0038*/ 	.byte	0x04, 0x1c
        /*003a*/ 	.short	(.L_349 - .L_348)


	//   ....[0]....
.L_348:
        /*003c*/ 	.word	0x00000070


	//   ....[1]....
        /*0040*/ 	.word	0x00000740


	//----- nvinfo : EIATTR_MAX_THREADS
	.align		4
.L_349:
        /*0044*/ 	.byte	0x04, 0x05
        /*0046*/ 	.short	(.L_351 - .L_350)
.L_350:
        /*0048*/ 	.word	0x00000020
        /*004c*/ 	.word	0x00000001
        /*0050*/ 	.word	0x00000001


	//----- nvinfo : EIATTR_CRS_STACK_SIZE
	.align		4
.L_351:
        /*0054*/ 	.byte	0x04, 0x1e
        /*0056*/ 	.short	(.L_353 - .L_352)
.L_352:
        /*0058*/ 	.word	0x00000000


	//----- nvinfo : EIATTR_CBANK_PARAM_SIZE
	.align		4
.L_353:
        /*005c*/ 	.byte	0x03, 0x19
        /*005e*/ 	.short	0x0010


	//----- nvinfo : EIATTR_PARAM_CBANK
	.align		4
        /*0060*/ 	.byte	0x04, 0x0a
        /*0062*/ 	.short	(.L_355 - .L_354)
	.align		4
.L_354:
        /*0064*/ 	.word	index@(.nv.constant0.default_function_kernel_2)
        /*0068*/ 	.short	0x0380
        /*006a*/ 	.short	0x0010


	//----- nvinfo : EIATTR_SW_WAR
	.align		4
.L_355:
        /*006c*/ 	.byte	0x04, 0x36
        /*006e*/ 	.short	(.L_357 - .L_356)
.L_356:
        /*0070*/ 	.word	0x00000008
.L_357:


//--------------------- .nv.callgraph             --------------------------
	.section	.nv.callgraph,"",@"SHT_CUDA_CALLGRAPH"
	.align	4
	.sectionentsize	8
	.align		4
        /*0000*/ 	.word	0x00000000
	.align		4
        /*0004*/ 	.word	0xffffffff
	.align		4
        /*0008*/ 	.word	0x00000000
	.align		4
        /*000c*/ 	.word	0xfffffffe
	.align		4
        /*0010*/ 	.word	0x00000000
	.align		4
        /*0014*/ 	.word	0xfffffffd
	.align		4
        /*0018*/ 	.word	0x00000000
	.align		4
        /*001c*/ 	.word	0xfffffffc


//--------------------- .text.default_function_kernel_14 --------------------------
	.section	.text.default_function_kernel_14,"ax",@progbits
	.align	128
        .global         default_function_kernel_14
        .type           default_function_kernel_14,@function
        .size           default_function_kernel_14,(.L_x_85 - default_function_kernel_14)
        .other          default_function_kernel_14,@"STO_CUDA_ENTRY STV_DEFAULT"
default_function_kernel_14:
.text.default_function_kernel_14:
[----:B------:R-:W-:Y:S01]  /*0000*/  LDC R1, c[0x0][0x37c] ;  /* 0x0000df00ff017b82 */ /* 0x000fe20000000800 */
[----:B------:R-:W0:Y:S07]  /*0010*/  S2R R4, SR_TID.X ;  /* 0x0000000000047919 */ /* 0x000e2e0000002100 */
[----:B------:R-:W1:Y:S02]  /*0020*/  S2UR UR4, SR_CTAID.X ;  /* 0x00000000000479c3 */ /* 0x000e640000002500 */
[----:B-1----:R-:W-:Y:S01]  /*0030*/  USHF.L.U32 UR5, UR4, 0x2, URZ ;  /* 0x0000000204057899 */ /* 0x002fe200080006ff */
[----:B0-----:R-:W-:-:S05]  /*0040*/  SHF.R.U32.HI R0, RZ, 0x3, R4 ;  /* 0x00000003ff007819 */ /* 0x001fca0000011604 */
[----:B------:R-:W-:-:S04]  /*0050*/  LOP3.LUT R0, R0, UR5, RZ, 0xfc, !PT ;  /* 0x0000000500007c12 */ /* 0x000fc8000f8efcff */
[----:B------:R-:W-:-:S13]  /*0060*/  ISETP.GT.U32.AND P0, PT, R0, 0x8, PT ;  /* 0x000000080000780c */ /* 0x000fda0003f04070 */
[----:B------:R-:W-:Y:S05]  /*0070*/  @P0 EXIT ;  /* 0x000000000000094d */ /* 0x000fea0003800000 */
[----:B------:R-:W0:Y:S01]  /*0080*/  LDC.64 R2, c[0x0][0x388] ;  /* 0x0000e200ff027b82 */ /* 0x000e220000000a00 */
[----:B------:R-:W1:Y:S01]  /*0090*/  LDCU.64 UR6, c[0x0][0x358] ;  /* 0x00006b00ff0677ac */ /* 0x000e620008000a00 */
[----:B------:R-:W-:-:S06]  /*00a0*/  USHF.L.U32 UR4, UR4, 0x5, URZ ;  /* 0x0000000504047899 */ /* 0x000fcc00080006ff */
[----:B------:R-:W-:-:S05]  /*00b0*/  LOP3.LUT R0, R4, UR4, RZ, 0xfc, !PT ;  /* 0x0000000404007c12 */ /* 0x000fca000f8efcff */
[----:B0-----:R-:W-:-:S06]  /*00c0*/  IMAD.WIDE.U32 R2, R0, 0x4, R2 ;  /* 0x0000000400027825 */ /* 0x001fcc00078e0002 */
[----:B-1----:R-:W2:Y:S01]  /*00d0*/  LDG.E.CONSTANT R3, desc[UR6][R2.64] ;  /* 0x0000000602037981 */ /* 0x002ea2000c1e9900 */
[----:B------:R-:W-:Y:S01]  /*00e0*/  HFMA2 R4, -RZ, RZ, 1.75, 0 ;  /* 0x3f000000ff047431 */ /* 0x000fe200000001ff */
[----:B------:R-:W-:Y:S04]  /*00f0*/  BSSY.RECONVERGENT B0, `(.L_x_0) ;  /* 0x0000061000007945 */ /* 0x000fe80003800200 */
[C---:B--2---:R-:W-:Y:S01]  /*0100*/  FFMA R4, |R3|.reuse, -R4, 0.5 ;  /* 0x3f00000003047423 */ /* 0x044fe20000000a04 */
[C---:B------:R-:W-:Y:S02]  /*0110*/  FSETP.NEU.AND P1, PT, |R3|.reuse, 1, PT ;  /* 0x3f8000000300780b */ /* 0x040fe40003f2d200 */
[----:B------:R-:W-:Y:S01]  /*0120*/  FSETP.GT.AND P0, PT, |R3|, 0.56000000238418579102, PT ;  /* 0x3f0f5c290300780b */ /* 0x000fe20003f04200 */
[----:B------:R-:W0:Y:S02]  /*0130*/  MUFU.RSQ R5, R4 ;  /* 0x0000000400057308 */ /* 0x000e240000001400 */
[----:B0-----:R-:W-:Y:S01]  /*0140*/  FMUL R6, R4, R5 ;  /* 0x0000000504067220 */ /* 0x001fe20000400000 */
[----:B------:R-:W-:-:S04]  /*0150*/  FMUL R5, R5, -0.5 ;  /* 0xbf00000005057820 */ /* 0x000fc80000400000 */
[----:B------:R-:W-:-:S04]  /*0160*/  FFMA R5, R6, R5, 0.5 ;  /* 0x3f00000006057423 */ /* 0x000fc80000000005 */
[----:B------:R-:W-:-:S05]  /*0170*/  FFMA R5, R6, R5, R6 ;  /* 0x0000000506057223 */ /* 0x000fca0000000006 */
[----:B------:R-:W-:Y:S02]  /*0180*/  FSEL R6, R5, RZ, P1 ;  /* 0x000000ff05067208 */ /* 0x000fe40000800000 */
[----:B------:R-:W-:Y:S02]  /*0190*/  MOV R5, 0x3d10ecef ;  /* 0x3d10ecef00057802 */ /* 0x000fe40000000f00 */
[----:B------:R-:W-:Y:S02]  /*01a0*/  FSEL R6, R6, |R3|, P0 ;  /* 0x4000000306067208 */ /* 0x000fe40000000000 */
[----:B------:R-:W-:Y:S02]  /*01b0*/  FSETP.GT.AND P1, PT, R3, 0.56000000238418579102, PT ;  /* 0x3f0f5c290300780b */ /* 0x000fe40003f24000 */
[----:B------:R-:W-:-:S05]  /*01c0*/  LOP3.LUT R6, R6, 0x80000000, R3, 0xb8, !PT ;  /* 0x8000000006067812 */ /* 0x000fca00078eb803 */
[----:B------:R-:W-:-:S04]  /*01d0*/  FMUL R2, R6, R6 ;  /* 0x0000000606027220 */ /* 0x000fc80000400000 */
[----:B------:R-:W-:-:S04]  /*01e0*/  FFMA R5, R2, R5, 0.016980519518256187439 ;  /* 0x3c8b1abb02057423 */ /* 0x000fc80000000005 */
[----:B------:R-:W-:-:S04]  /*01f0*/  FFMA R5, R2, R5, 0.030762933194637298584 ;  /* 0x3cfc028c02057423 */ /* 0x000fc80000000005 */
[----:B------:R-:W-:-:S04]  /*0200*/  FFMA R5, R2, R5, 0.044709417968988418579 ;  /* 0x3d37213902057423 */ /* 0x000fc80000000005 */
[----:B------:R-:W-:-:S04]  /*0210*/  FFMA R5, R2, R5, 0.074989043176174163818 ;  /* 0x3d9993db02057423 */ /* 0x000fc80000000005 */
[----:B------:R-:W-:-:S04]  /*0220*/  FFMA R5, R2, R5, 0.16666707396507263184 ;  /* 0x3e2aaac602057423 */ /* 0x000fc80000000005 */
[----:B------:R-:W-:Y:S01]  /*0230*/  FMUL R5, R2, R5 ;  /* 0x0000000502057220 */ /* 0x000fe20000400000 */
[----:B------:R-:W-:-:S03]  /*0240*/  HFMA2 R2, -RZ, RZ, 1.9599609375, 20144 ;  /* 0x3fd774ebff027431 */ /* 0x000fc600000001ff */
[----:B------:R-:W-:-:S05]  /*0250*/  FFMA R6, R6, R5, R6 ;  /* 0x0000000506067223 */ /* 0x000fca0000000006 */
[----:B------:R-:W-:-:S05]  /*0260*/  FSEL R5, R6, -R6, P0 ;  /* 0x8000000606057208 */ /* 0x000fca0000000000 */
[----:B------:R-:W-:-:S04]  /*0270*/  @!P1 FFMA R6, R2, 0.93318945169448852539, R5 ;  /* 0x3f6ee58102069823 */ /* 0x000fc80000000005 */
[----:B------:R-:W-:-:S04]  /*0280*/  @P0 FADD R6, R6, R6 ;  /* 0x0000000606060221 */ /* 0x000fc80000000000 */
[----:B------:R-:W-:-:S04]  /*0290*/  FADD R6, R3, R6 ;  /* 0x0000000603067221 */ /* 0x000fc80000000000 */
[----:B------:R-:W-:-:S06]  /*02a0*/  FMUL.RZ R4, R6, 0.15915493667125701904 ;  /* 0x3e22f98306047820 */ /* 0x000fcc000040c000 */
[----:B------:R-:W0:Y:S02]  /*02b0*/  MUFU.SIN R4, R4 ;  /* 0x0000000400047308 */ /* 0x000e240000000400 */
[C---:B0-----:R-:W-:Y:S01]  /*02c0*/  FSETP.GEU.AND P0, PT, |R4|.reuse, |R3|, PT ;  /* 0x400000030400720b */ /* 0x041fe20003f0e200 */
[----:B------:R-:W-:-:S12]  /*02d0*/  FADD R6, |R4|, -RZ ;  /* 0x800000ff04067221 */ /* 0x000fd80000000200 */
[----:B------:R-:W-:Y:S05]  /*02e0*/  @!P0 BRA `(.L_x_1) ;  /* 0x0000000400048947 */ /* 0x000fea0003800000 */
[----:B------:R-:W-:-:S05]  /*02f0*/  FMUL R5, |R3|, 8388608 ;  /* 0x4b00000003057820 */ /* 0x000fca0000400200 */
[----:B------:R-:W-:-:S13]  /*0300*/  FSETP.GTU.AND P0, PT, R6, R5, PT ;  /* 0x000000050600720b */ /* 0x000fda0003f0c000 */
[----:B------:R-:W-:Y:S05]  /*0310*/  @P0 BRA `(.L_x_2) ;  /* 0x0000000000780947 */ /* 0x000fea0003800000 */
[C---:B------:R-:W-:Y:S01]  /*0320*/  FMUL R8, |R3|.reuse, 16777216 ;  /* 0x4b80000003087820 */ /* 0x040fe20000400200 */
[C---:B------:R-:W-:Y:S01]  /*0330*/  FSETP.GEU.AND P0, PT, |R3|.reuse, 1.175494350822287508e-38, PT ;  /* 0x008000000300780b */ /* 0x040fe20003f0e200 */
[----:B------:R-:W-:Y:S01]  /*0340*/  FMUL R5, R6, 16777216 ;  /* 0x4b80000006057820 */ /* 0x000fe20000400000 */
[----:B------:R-:W-:Y:S01]  /*0350*/  FADD R7, |R3|, -RZ ;  /* 0x800000ff03077221 */ /* 0x000fe20000000200 */
[----:B------:R-:W-:Y:S01]  /*0360*/  BSSY.RECONVERGENT B1, `(.L_x_3) ;  /* 0x0000017000017945 */ /* 0x000fe20003800200 */
[----:B------:R-:W-:Y:S02]  /*0370*/  FSEL R8, R8, |R3|, !P0 ;  /* 0x4000000308087208 */ /* 0x000fe40004000000 */
[----:B------:R-:W-:-:S04]  /*0380*/  FSEL R5, R5, R6, !P0 ;  /* 0x0000000605057208 */ /* 0x000fc80004000000 */
[----:B------:R-:W0:Y:S02]  /*0390*/  MUFU.RCP R8, R8 ;  /* 0x0000000800087308 */ /* 0x000e240000001000 */
[----:B0-----:R-:W-:-:S06]  /*03a0*/  FMUL R5, R8, R5 ;  /* 0x0000000508057220 */ /* 0x001fcc0000400000 */
[----:B------:R-:W0:Y:S02]  /*03b0*/  FRND.TRUNC R5, R5 ;  /* 0x0000000500057307 */ /* 0x000e24000020d000 */
[----:B0-----:R-:W-:-:S05]  /*03c0*/  FFMA R10, -|R3|, R5, R6 ;  /* 0x00000005030a7223 */ /* 0x001fca0000000306 */
[----:B------:R-:W-:-:S13]  /*03d0*/  ISETP.GE.U32.AND P0, PT, R10, R7, PT ;  /* 0x000000070a00720c */ /* 0x000fda0003f06070 */
[----:B------:R-:W-:Y:S05]  /*03e0*/  @!P0 BRA `(.L_x_4) ;  /* 0x0000000000388947 */ /* 0x000fea0003800000 */
[----:B------:R-:W-:-:S04]  /*03f0*/  ISETP.GE.U32.AND P0, PT, R10, -0x7fffffff, PT ;  /* 0x800000010a00780c */ /* 0x000fc80003f06070 */
[----:B------:R-:W-:-:S09]  /*0400*/  FSETP.GEU.OR P1, PT, R10, -|R3|, !P0 ;  /* 0xc00000030a00720b */ /* 0x000fd2000472e400 */
[----:B------:R-:W-:-:S04]  /*0410*/  @P0 FADD R7, R5, -1 ;  /* 0xbf80000005070421 */ /* 0x000fc80000000000 */
[----:B------:R-:W-:-:S05]  /*0420*/  @!P1 FADD R7, R7, -1 ;  /* 0xbf80000007079421 */ /* 0x000fca0000000000 */
[----:B------:R-:W-:Y:S01]  /*0430*/  @P0 MOV R5, R7 ;  /* 0x0000000700050202 */ /* 0x000fe20000000f00 */
[----:B------:R-:W-:Y:S06]  /*0440*/  @P0 BRA `(.L_x_4) ;  /* 0x0000000000200947 */ /* 0x000fec0003800000 */
[----:B------:R-:W-:Y:S01]  /*0450*/  FADD R7, |R3|, |R3| ;  /* 0x4000000303077221 */ /* 0x000fe20000000200 */
[----:B------:R-:W-:-:S04]  /*0460*/  FADD R5, R5, 1 ;  /* 0x3f80000005057421 */ /* 0x000fc80000000000 */
[----:B------:R-:W-:-:S13]  /*0470*/  FSETP.GE.AND P0, PT, R10, R7, PT ;  /* 0x000000070a00720b */ /* 0x000fda0003f06000 */
[----:B------:R-:W-:-:S05]  /*0480*/  @P0 FFMA R7, |R3|, -3, R10 ;  /* 0xc040000003070823 */ /* 0x000fca000000020a */
[----:B------:R-:W-:Y:S01]  /*0490*/  FSETP.GE.AND P1, PT, R7, RZ, P0 ;  /* 0x000000ff0700720b */ /* 0x000fe20000726000 */
[----:B------:R-:W-:-:S12]  /*04a0*/  @P0 FADD R7, R5, 1 ;  /* 0x3f80000005070421 */ /* 0x000fd80000000000 */
[----:B------:R-:W-:-:S05]  /*04b0*/  @P1 FADD R7, R7, 1 ;  /* 0x3f80000007071421 */ /* 0x000fca0000000000 */
[----:B------:R-:W-:-:S07]  /*04c0*/  @P0 MOV R5, R7 ;  /* 0x0000000700050202 */ /* 0x000fce0000000f00 */
.L_x_4:
[----:B------:R-:W-:Y:S05]  /*04d0*/  BSYNC.RECONVERGENT B1 ;  /* 0x0000000000017941 */ /* 0x000fea0003800200 */
.L_x_3:
[----:B------:R-:W-:Y:S01]  /*04e0*/  FFMA R6, -|R3|, R5, R6 ;  /* 0x0000000503067223 */ /* 0x000fe20000000306 */
[----:B------:R-:W-:Y:S06]  /*04f0*/  BRA `(.L_x_1) ;  /* 0x0000000000807947 */ /* 0x000fec0003800000 */
.L_x_2:
[----:B------:R-:W-:Y:S01]  /*0500*/  LOP3.LUT R7, R5, 0xff800000, RZ, 0xc0, !PT ;  /* 0xff80000005077812 */ /* 0x000fe200078ec0ff */
[----:B------:R-:W-:Y:S01]  /*0510*/  BSSY.RECONVERGENT B1, `(.L_x_5) ;  /* 0x000001c000017945 */ /* 0x000fe20003800200 */
[C---:B------:R-:W-:Y:S02]  /*0520*/  ISETP.GT.U32.AND P0, PT, R6.reuse, 0x7f7fffff, PT ;  /* 0x7f7fffff0600780c */ /* 0x040fe40003f04070 */
[C---:B------:R-:W-:Y:S02]  /*0530*/  IADD3 R8, PT, PT, R6.reuse, -R7, RZ ;  /* 0x8000000706087210 */ /* 0x040fe40007ffe0ff */
[----:B------:R-:W-:Y:S02]  /*0540*/  LOP3.LUT R6, R6, 0x7fffff, RZ, 0xc0, !PT ;  /* 0x007fffff06067812 */ /* 0x000fe400078ec0ff */
[----:B------:R-:W-:Y:S02]  /*0550*/  LOP3.LUT R8, R8, 0xff800000, RZ, 0xc0, !PT ;  /* 0xff80000008087812 */ /* 0x000fe400078ec0ff */
[----:B------:R-:W-:-:S02]  /*0560*/  FSETP.GT.AND P2, PT, |R3|, RZ, PT ;  /* 0x000000ff0300720b */ /* 0x000fc40003f44200 */
[----:B------:R-:W-:Y:S02]  /*0570*/  IADD3 R8, PT, PT, R8, 0xb800000, RZ ;  /* 0x0b80000008087810 */ /* 0x000fe40007ffe0ff */
[----:B------:R-:W-:Y:S02]  /*0580*/  FSEL R7, R7, +QNAN , !P0 ;  /* 0x7fffffff07077808 */ /* 0x000fe40004000000 */
[----:B------:R-:W-:Y:S02]  /*0590*/  ISETP.NE.AND P1, PT, R8, RZ, PT ;  /* 0x000000ff0800720c */ /* 0x000fe40003f25270 */
[----:B------:R-:W-:Y:S02]  /*05a0*/  LOP3.LUT R6, R6, 0x3f800000, RZ, 0xfc, !PT ;  /* 0x3f80000006067812 */ /* 0x000fe400078efcff */
[----:B------:R-:W-:-:S09]  /*05b0*/  FSEL R11, R7, +QNAN , P2 ;  /* 0x7fffffff070b7808 */ /* 0x000fd20001000000 */
[----:B------:R-:W-:Y:S05]  /*05c0*/  @!P1 BRA `(.L_x_6) ;  /* 0x0000000000409947 */ /* 0x000fea0003800000 */
[----:B------:R-:W-:-:S04]  /*05d0*/  LOP3.LUT R5, R5, 0x7fffff, RZ, 0xc0, !PT ;  /* 0x007fffff05057812 */ /* 0x000fc800078ec0ff */
[----:B------:R-:W-:-:S04]  /*05e0*/  LOP3.LUT R5, R5, 0x3f800000, RZ, 0xfc, !PT ;  /* 0x3f80000005057812 */ /* 0x000fc800078efcff */
[----:B------:R0:W1:Y:S03]  /*05f0*/  MUFU.RCP R3, R5 ;  /* 0x0000000500037308 */ /* 0x0000660000001000 */
.L_x_7:
[----:B------:R-:W-:-:S04]  /*0600*/  VIMNMX.U32 R7, PT, PT, R8, 0xb800000, PT ;  /* 0x0b80000008077848 */ /* 0x000fc80003fe0000 */
[C---:B------:R-:W-:Y:S02]  /*0610*/  IADD3 R6, PT, PT, R7.reuse, R6, RZ ;  /* 0x0000000607067210 */ /* 0x040fe40007ffe0ff */
[----:B------:R-:W-:-:S03]  /*0620*/  IADD3 R8, PT, PT, -R7, R8, RZ ;  /* 0x0000000807087210 */ /* 0x000fc60007ffe1ff */
[----:B-1----:R-:W-:Y:S01]  /*0630*/  FMUL R10, R3, R6 ;  /* 0x00000006030a7220 */ /* 0x002fe20000400000 */
[----:B------:R-:W-:-:S03]  /*0640*/  ISETP.NE.AND P1, PT, R8, RZ, PT ;  /* 0x000000ff0800720c */ /* 0x000fc60003f25270 */
[----:B------:R-:W-:-:S04]  /*0650*/  FFMA R9, -R5, R10, R6 ;  /* 0x0000000a05097223 */ /* 0x000fc80000000106 */
[----:B------:R-:W-:-:S04]  /*0660*/  FFMA R9, R3, R9, R10 ;  /* 0x0000000903097223 */ /* 0x000fc8000000000a */
[----:B------:R-:W-:-:S04]  /*0670*/  FFMA R10, -R5, R9, R6 ;  /* 0x00000009050a7223 */ /* 0x000fc80000000106 */
[----:B------:R-:W-:-:S06]  /*0680*/  FFMA.RZ R10, R3, R10, R9 ;  /* 0x0000000a030a7223 */ /* 0x000fcc000000c009 */
[----:B------:R-:W1:Y:S02]  /*0690*/  FRND.TRUNC R10, R10 ;  /* 0x0000000a000a7307 */ /* 0x000e64000020d000 */
[----:B-1----:R-:W-:-:S05]  /*06a0*/  FFMA R6, -R5, R10, R6 ;  /* 0x0000000a05067223 */ /* 0x002fca0000000106 */
[----:B------:R-:W-:-:S13]  /*06b0*/  ISETP.NE.AND P0, PT, R6, RZ, PT ;  /* 0x000000ff0600720c */ /* 0x000fda0003f05270 */
[----:B------:R-:W-:Y:S05]  /*06c0*/  @P0 BRA P1, `(.L_x_7) ;  /* 0xfffffffc00cc0947 */ /* 0x000fea000083ffff */
.L_x_6:
[----:B------:R-:W-:Y:S05]  /*06d0*/  BSYNC.RECONVERGENT B1 ;  /* 0x0000000000017941 */ /* 0x000fea0003800200 */
.L_x_5:
[----:B------:R-:W-:-:S04]  /*06e0*/  FMUL R6, R6, 1.1920928955078125e-07 ;  /* 0x3400000006067820 */ /* 0x000fc80000400000 */
[----:B------:R-:W-:-:S07]  /*06f0*/  FMUL R6, R11, R6 ;  /* 0x000000060b067220 */ /* 0x000fce0000400000 */
.L_x_1:
[----:B------:R-:W-:Y:S05]  /*0700*/  BSYNC.RECONVERGENT B0 ;  /* 0x0000000000007941 */ /* 0x000fea0003800200 */
.L_x_0:
[C---:B------:R-:W-:Y:S02]  /*0710*/  FSETP.NAN.AND P0, PT, |R6|.reuse, |R6|, PT ;  /* 0x400000060600720b */ /* 0x040fe40003f08200 */
[----:B------:R-:W-:-:S04]  /*0720*/  LOP3.LUT R3, R6, 0x80000000, R4, 0xb8, !PT ;  /* 0x8000000006037812 */ /* 0x000fc800078eb804 */
[----:B------:R-:W-:-:S04]  /*0730*/  FSEL R3, R6, R3, P0 ;  /* 0x0000000306037208 */ /* 0x000fc80000000000 */
[----:B------:R-:W1:Y:S01]  /*0740*/  MUFU.RCP R4, |R3| ;  /* 0x4000000300047308 */ /* 0x000e620000001000 */
[----:B------:R-:W-:-:S04]  /*0750*/  FSETP.GT.AND P0, PT, |R3|, 1, PT ;  /* 0x3f8000000300780b */ /* 0x000fc80003f04200 */
[----:B-1----:R-:W-:Y:S01]  /*0760*/  FSEL R6, R4, |R3|, P0 ;  /* 0x4000000304067208 */ /* 0x002fe20000000000 */
[----:B------:R-:W-:-:S04]  /*0770*/  HFMA2 R4, -RZ, RZ, 0.890625, -0.00056934356689453125 ;  /* 0x3b2090aaff047431 */ /* 0x000fc800000001ff */
[----:B------:R-:W-:-:S04]  /*0780*/  FMUL R7, R6, R6 ;  /* 0x0000000606077220 */ /* 0x000fc80000400000 */
[----:B------:R-:W-:-:S04]  /*0790*/  FFMA R4, R7, R4, -0.014396979473531246185 ;  /* 0xbc6be14f07047423 */ /* 0x000fc80000000004 */
[----:B------:R-:W-:-:S04]  /*07a0*/  FFMA R4, R7, R4, 0.039849750697612762451 ;  /* 0x3d23397e07047423 */ /* 0x000fc80000000004 */
[----:B------:R-:W-:-:S04]  /*07b0*/  FFMA R4, R7, R4, -0.072529748082160949707 ;  /* 0xbd948a7a07047423 */ /* 0x000fc80000000004 */
[----:B------:R-:W-:-:S04]  /*07c0*/  FFMA R4, R7, R4, 0.10518480092287063599 ;  /* 0x3dd76b2107047423 */ /* 0x000fc80000000004 */
[C---:B------:R-:W-:Y:S02]  /*07d0*/  FFMA R8, R7.reuse, R4, -0.14171802997589111328 ;  /* 0xbe111e8807087423 */ /* 0x040fe40000000004 */
[----:B0-----:R-:W0:Y:S02]  /*07e0*/  LDC.64 R4, c[0x0][0x380] ;  /* 0x0000e000ff047b82 */ /* 0x001e240000000a00 */
[----:B------:R-:W-:-:S04]  /*07f0*/  FFMA R8, R7, R8, 0.19988775253295898438 ;  /* 0x3e4caf6007087423 */ /* 0x000fc80000000008 */
[----:B------:R-:W-:-:S04]  /*0800*/  FFMA R8, R7, R8, -0.33332940936088562012 ;  /* 0xbeaaaa2707087423 */ /* 0x000fc80000000008 */
[----:B------:R-:W-:-:S04]  /*0810*/  FMUL R7, R7, R8 ;  /* 0x0000000807077220 */ /* 0x000fc80000400000 */
[----:B------:R-:W-:-:S04]  /*0820*/  FFMA R7, R6, R7, R6 ;  /* 0x0000000706077223 */ /* 0x000fc80000000006 */
[----:B------:R-:W-:Y:S01]  /*0830*/  @P0 FFMA R7, R2, 0.93318945169448852539, -R7 ;  /* 0x3f6ee58102070823 */ /* 0x000fe20000000807 */
[----:B------:R-:W-:-:S04]  /*0840*/  FSETP.NAN.AND P0, PT, |R3|, |R3|, PT ;  /* 0x400000030300720b */ /* 0x000fc80003f08200 */
[----:B------:R-:W-:Y:S01]  /*0850*/  LOP3.LUT R6, R7, 0x80000000, R3, 0xb8, !PT ;  /* 0x8000000007067812 */ /* 0x000fe200078eb803 */
[----:B0-----:R-:W-:-:S03]  /*0860*/  IMAD.WIDE.U32 R2, R0, 0x4, R4 ;  /* 0x0000000400027825 */ /* 0x001fc600078e0004 */
[----:B------:R-:W-:-:S05]  /*0870*/  FSEL R7, R6, R7, !P0 ;  /* 0x0000000706077208 */ /* 0x000fca0004000000 */
[----:B------:R-:W-:Y:S01]  /*0880*/  STG.E desc[UR6][R2.64], R7 ;  /* 0x0000000702007986 */ /* 0x000fe2000c101906 */
[----:B------:R-:W-:Y:S05]  /*0890*/  EXIT ;  /* 0x000000000000794d */ /* 0x000fea0003800000 */
.L_x_8:
[----:B------:R-:W-:-:S00]  /*08a0*/  BRA `(.L_x_8) ;  /* 0xfffffffc00fc7947 */ /* 0x000fc0000383ffff */
[----:B------:R-:W-:-:S00]  /*08b0*/  NOP ;  /* 0x0000000000007918 */ /* 0x000fc00000000000 */
        /* <DEDUP_REMOVED lines=12> */
.L_x_85:


//--------------------- .text.default_function_kernel_5 --------------------------
	.section	.text.default_function_kernel_5,"ax",@progbits
	.align	128
        .global         default_function_kernel_5
        .type           default_function_kernel_5,@function
        .size           default_function_kernel_5,(.L_x_86 - default_function_kernel_5)
        .other          default_function_kernel_5,@"STO_CUDA_ENTRY STV_DEFAULT"
default_function_kernel_5:
.text.default_function_kernel_5:
        /* <DEDUP_REMOVED lines=14> */
[----:B------:R-:W-:-:S05]  /*00e0*/  HFMA2 R5, -RZ, RZ, 1.75, 0 ;  /* 0x3f000000ff057431 */ /* 0x000fca00000001ff */
[C---:B--2---:R-:W-:Y:S01]  /*00f0*/  FFMA R4, |R2|.reuse, -R5, 0.5 ;  /* 0x3f00000002047423 */ /* 0x044fe20000000a05 */
[C---:B------:R-:W-:Y:S02]  /*0100*/  FSETP.NEU.AND P1, PT, |R2|.reuse, 1, PT ;  /* 0x3f8000000200780b */ /* 0x040fe40003f2d200 */
[----:B------:R-:W-:Y:S01]  /*0110*/  FSETP.GT.AND P0, PT, |R2|, 0.56000000238418579102, PT ;  /* 0x3f0f5c290200780b */ /* 0x000fe20003f04200 */
[----:B------:R-:W0:Y:S02]  /*0120*/  MUFU.RSQ R5, R4 ;  /* 0x0000000400057308 */ /* 0x000e240000001400 */
[----:B0-----:R-:W-:Y:S01]  /*0130*/  FMUL R6, R4, R5 ;  /* 0x0000000504067220 */ /* 0x001fe20000400000 */
[----:B------:R-:W-:-:S04]  /*0140*/  FMUL R5, R5, -0.5 ;  /* 0xbf00000005057820 */ /* 0x000fc80000400000 */
[----:B------:R-:W-:-:S04]  /*0150*/  FFMA R5, R6, R5, 0.5 ;  /* 0x3f00000006057423 */ /* 0x000fc80000000005 */
[----:B------:R-:W-:Y:S01]  /*0160*/  FFMA R5, R6, R5, R6 ;  /* 0x0000000506057223 */ /* 0x000fe20000000006 */
[----:B------:R-:W-:-:S04]  /*0170*/  MOV R6, 0x3d10ecef ;  /* 0x3d10ecef00067802 */ /* 0x000fc80000000f00 */
[----:B------:R-:W-:Y:S02]  /*0180*/  FSEL R5, R5, RZ, P1 ;  /* 0x000000ff05057208 */ /* 0x000fe40000800000 */
[----:B------:R-:W-:Y:S02]  /*0190*/  FSETP.GT.AND P1, PT, R2, 0.56000000238418579102, PT ;  /* 0x3f0f5c290200780b */ /* 0x000fe40003f24000 */
[----:B------:R-:W-:-:S04]  /*01a0*/  FSEL R5, R5, |R2|, P0 ;  /* 0x4000000205057208 */ /* 0x000fc80000000000 */
[----:B------:R-:W-:-:S05]  /*01b0*/  LOP3.LUT R5, R5, 0x80000000, R2, 0xb8, !PT ;  /* 0x8000000005057812 */ /* 0x000fca00078eb802 */
[----:B------:R-:W-:-:S04]  /*01c0*/  FMUL R3, R5, R5 ;  /* 0x0000000505037220 */ /* 0x000fc80000400000 */
[----:B------:R-:W-:-:S04]  /*01d0*/  FFMA R4, R3, R6, 0.016980519518256187439 ;  /* 0x3c8b1abb03047423 */ /* 0x000fc80000000006 */
[----:B------:R-:W-:-:S04]  /*01e0*/  FFMA R4, R3, R4, 0.030762933194637298584 ;  /* 0x3cfc028c03047423 */ /* 0x000fc80000000004 */
[----:B------:R-:W-:-:S04]  /*01f0*/  FFMA R4, R3, R4, 0.044709417968988418579 ;  /* 0x3d37213903047423 */ /* 0x000fc80000000004 */
[----:B------:R-:W-:-:S04]  /*0200*/  FFMA R4, R3, R4, 0.074989043176174163818 ;  /* 0x3d9993db03047423 */ /* 0x000fc80000000004 */
[----:B------:R-:W-:-:S04]  /*0210*/  FFMA R4, R3, R4, 0.16666707396507263184 ;  /* 0x3e2aaac603047423 */ /* 0x000fc80000000004 */
[----:B------:R-:W-:-:S04]  /*0220*/  FMUL R4, R3, R4 ;  /* 0x0000000403047220 */ /* 0x000fc80000400000 */
[----:B------:R-:W-:Y:S01]  /*0230*/  FFMA R2, R5, R4, R5 ;  /* 0x0000000405027223 */ /* 0x000fe20000000005 */
[----:B------:R-:W-:-:S04]  /*0240*/  HFMA2 R4, -RZ, RZ, 1.9599609375, 20144 ;  /* 0x3fd774ebff047431 */ /* 0x000fc800000001ff */
[----:B------:R-:W-:-:S05]  /*0250*/  FSEL R3, R2, -R2, P0 ;  /* 0x8000000202037208 */ /* 0x000fca0000000000 */
[----:B------:R-:W-:-:S04]  /*0260*/  @!P1 FFMA R2, R4, 0.93318945169448852539, R3 ;  /* 0x3f6ee58104029823 */ /* 0x000fc80000000003 */
[----:B------:R-:W-:-:S04]  /*0270*/  @P0 FADD R2, R2, R2 ;  /* 0x0000000202020221 */ /* 0x000fc80000000000 */
[C---:B------:R-:W-:Y:S01]  /*0280*/  FFMA R4, R2.reuse, R2, 1 ;  /* 0x3f80000002047423 */ /* 0x040fe20000000002 */
[----:B------:R-:W-:-:S03]  /*0290*/  FSETP.GT.AND P0, PT, |R2|, 8388608, PT ;  /* 0x4b0000000200780b */ /* 0x000fc60003f04200 */
[----:B------:R-:W0:Y:S02]  /*02a0*/  MUFU.RSQ R3, R4 ;  /* 0x0000000400037308 */ /* 0x000e240000001400 */
[----:B0-----:R-:W-:-:S06]  /*02b0*/  FFMA R5, R4, R3, 1 ;  /* 0x3f80000004057423 */ /* 0x001fcc0000000003 */
[----:B------:R-:W0:Y:S02]  /*02c0*/  MUFU.RCP R5, R5 ;  /* 0x0000000500057308 */ /* 0x000e240000001000 */
[----:B0-----:R-:W-:-:S04]  /*02d0*/  FMUL R3, |R2|, R5 ;  /* 0x0000000502037220 */ /* 0x001fc80000400200 */
[----:B------:R-:W-:-:S05]  /*02e0*/  FFMA R3, |R2|, R3, |R2| ;  /* 0x0000000302037223 */ /* 0x000fca0000000602 */
[----:B------:R-:W-:-:S04]  /*02f0*/  FSEL R6, |R2|, R3, P0 ;  /* 0x0000000302067208 */ /* 0x000fc80000000200 */
[C---:B------:R-:W-:Y:S01]  /*0300*/  ISETP.GE.U32.AND P1, PT, R6.reuse, 0x7f800000, PT ;  /* 0x7f8000000600780c */ /* 0x040fe20003f26070 */
[----:B------:R-:W-:-:S03]  /*0310*/  FADD.RZ R3, R6, 1 ;  /* 0x3f80000006037421 */ /* 0x000fc6000000c000 */
[----:B------:R-:W-:Y:S02]  /*0320*/  ISETP.GT.AND P2, PT, R6, -0x40800000, P1 ;  /* 0xbf8000000600780c */ /* 0x000fe40000f44270 */
[----:B------:R-:W-:-:S04]  /*0330*/  IADD3 R3, PT, PT, R3, -0x3f400000, RZ ;  /* 0xc0c0000003037810 */ /* 0x000fc80007ffe0ff */
[----:B------:R-:W-:Y:S02]  /*0340*/  LOP3.LUT R7, R3, 0xff800000, RZ, 0xc0, !PT ;  /* 0xff80000003077812 */ /* 0x000fe400078ec0ff */
[----:B------:R-:W-:Y:S02]  /*0350*/  MOV R3, 0x3e800000 ;  /* 0x3e80000000037802 */ /* 0x000fe40000000f00 */
[----:B------:R-:W-:Y:S02]  /*0360*/  IADD3 R4, PT, PT, -R7, 0x40800000, RZ ;  /* 0x4080000007047810 */ /* 0x000fe40007ffe1ff */
[-C--:B------:R-:W-:Y:S02]  /*0370*/  IADD3 R8, PT, PT, R6, -R7.reuse, RZ ;  /* 0x8000000706087210 */ /* 0x080fe40007ffe0ff */
[----:B------:R-:W-:Y:S01]  /*0380*/  I2FP.F32.S32 R7, R7 ;  /* 0x0000000700077245 */ /* 0x000fe20000201400 */
[----:B------:R-:W-:Y:S01]  /*0390*/  FFMA R5, R4, R3, -1 ;  /* 0xbf80000004057423 */ /* 0x000fe20000000003 */
[----:B------:R-:W-:-:S03]  /*03a0*/  HFMA2 R4, -RZ, RZ, 1.3056640625, -1.8671875 ;  /* 0x3d39bf78ff047431 */ /* 0x000fc600000001ff */
[----:B------:R-:W-:Y:S01]  /*03b0*/  FADD R5, R8, R5 ;  /* 0x0000000508057221 */ /* 0x000fe20000000000 */
[----:B------:R-:W-:-:S03]  /*03c0*/  FMUL R7, R7, 1.1920928955078125e-07 ;  /* 0x3400000007077820 */ /* 0x000fc60000400000 */
[----:B------:R-:W-:-:S04]  /*03d0*/  FFMA R8, R5, -R4, 0.10546888411045074463 ;  /* 0x3dd8001205087423 */ /* 0x000fc80000000804 */
[----:B------:R-:W-:-:S04]  /*03e0*/  FFMA R8, R5, R8, -0.13229703903198242188 ;  /* 0xbe0778e005087423 */ /* 0x000fc80000000008 */
[----:B------:R-:W-:-:S04]  /*03f0*/  FFMA R8, R5, R8, 0.14491446316242218018 ;  /* 0x3e14647505087423 */ /* 0x000fc80000000008 */
[----:B------:R-:W-:-:S04]  /*0400*/  FFMA R8, R5, R8, -0.16641564667224884033 ;  /* 0xbe2a68dd05087423 */ /* 0x000fc80000000008 */
[----:B------:R-:W-:-:S04]  /*0410*/  FFMA R8, R5, R8, 0.19988867640495300293 ;  /* 0x3e4caf9e05087423 */ /* 0x000fc80000000008 */
[----:B------:R-:W-:-:S04]  /*0420*/  FFMA R8, R5, R8, -0.25000196695327758789 ;  /* 0xbe80004205087423 */ /* 0x000fc80000000008 */
[----:B------:R-:W-:-:S04]  /*0430*/  FFMA R8, R5, R8, 0.33333510160446166992 ;  /* 0x3eaaaae605087423 */ /* 0x000fc80000000008 */
[----:B------:R-:W-:-:S04]  /*0440*/  FFMA R8, R5, R8, -0.5 ;  /* 0xbf00000005087423 */ /* 0x000fc80000000008 */
[----:B------:R-:W-:-:S04]  /*0450*/  FMUL R8, R5, R8 ;  /* 0x0000000805087220 */ /* 0x000fc80000400000 */
[----:B------:R-:W-:Y:S01]  /*0460*/  FFMA R8, R5, R8, R5 ;  /* 0x0000000805087223 */ /* 0x000fe20000000005 */
[----:B------:R-:W-:-:S03]  /*0470*/  @P1 MOV R5, 0x7f800000 ;  /* 0x7f80000000051802 */ /* 0x000fc60000000f00 */
[----:B------:R-:W-:Y:S02]  /*0480*/  FFMA R7, R7, 0.69314718246459960938, R8 ;  /* 0x3f31721807077823 */ /* 0x000fe40000000008 */
[C---:B------:R-:W-:Y:S01]  /*0490*/  @P2 FFMA R7, R6.reuse, R5, +INF ;  /* 0x7f80000006072423 */ /* 0x040fe20000000005 */
[----:B------:R-:W-:-:S04]  /*04a0*/  @P1 FSETP.NEU.AND P2, PT, R6, RZ, PT ;  /* 0x000000ff0600120b */ /* 0x000fc80003f4d000 */
[----:B------:R-:W-:-:S05]  /*04b0*/  @P1 FSEL R7, R7, -RZ, P2 ;  /* 0x800000ff07071208 */ /* 0x000fca0001000000 */
[----:B------:R-:W-:Y:S01]  /*04c0*/  @P0 FADD R7, R7, 0.69314718246459960938 ;  /* 0x3f31721807070421 */ /* 0x000fe20000000000 */
[----:B------:R-:W-:-:S04]  /*04d0*/  FSETP.NAN.AND P0, PT, |R2|, |R2|, PT ;  /* 0x400000020200720b */ /* 0x000fc80003f08200 */
[----:B------:R-:W-:-:S04]  /*04e0*/  LOP3.LUT R2, R7, 0x80000000, R2, 0xb8, !PT ;  /* 0x8000000007027812 */ /* 0x000fc800078eb802 */
[----:B------:R-:W-:-:S05]  /*04f0*/  FSEL R2, R2, R7, !P0 ;  /* 0x0000000702027208 */ /* 0x000fca0004000000 */
[C---:B------:R-:W-:Y:S01]  /*0500*/  FFMA R5, R2.reuse, R2, -1 ;  /* 0xbf80000002057423 */ /* 0x040fe20000000002 */
[----:B------:R-:W-:-:S03]  /*0510*/  FADD R9, R2, -1 ;  /* 0xbf80000002097421 */ /* 0x000fc60000000000 */
[----:B------:R-:W0:Y:S01]  /*0520*/  MUFU.RSQ R6, R5 ;  /* 0x0000000500067308 */ /* 0x000e220000001400 */
[----:B------:R-:W-:Y:S02]  /*0530*/  FSETP.NEU.AND P1, PT, R5, RZ, PT ;  /* 0x000000ff0500720b */ /* 0x000fe40003f2d000 */
[----:B------:R-:W-:Y:S01]  /*0540*/  ISETP.GT.U32.AND P0, PT, R9, 0x4b000000, PT ;  /* 0x4b0000000900780c */ /* 0x000fe20003f04070 */
[----:B0-----:R-:W-:Y:S01]  /*0550*/  FMUL R8, R5, R6 ;  /* 0x0000000605087220 */ /* 0x001fe20000400000 */
[----:B------:R-:W-:-:S03]  /*0560*/  FMUL R7, R6, 0.5 ;  /* 0x3f00000006077820 */ /* 0x000fc60000400000 */
[----:B------:R-:W-:-:S04]  /*0570*/  FFMA R6, -R8, R8, R5 ;  /* 0x0000000808067223 */ /* 0x000fc80000000105 */
[----:B------:R-:W-:-:S05]  /*0580*/  FFMA R6, R7, R6, R8 ;  /* 0x0000000607067223 */ /* 0x000fca0000000008 */
[----:B------:R-:W-:-:S04]  /*0590*/  FSEL R6, R6, RZ, P1 ;  /* 0x000000ff06067208 */ /* 0x000fc80000800000 */
[----:B------:R-:W-:-:S05]  /*05a0*/  FSEL R6, R6, -1.0000001192092895508, !P0 ;  /* 0xbf80000106067808 */ /* 0x000fca0004000000 */
[----:B------:R-:W-:-:S04]  /*05b0*/  FADD R9, R9, R6 ;  /* 0x0000000609097221 */ /* 0x000fc80000000000 */
[C---:B------:R-:W-:Y:S01]  /*05c0*/  FADD.RZ R2, R9.reuse, 1 ;  /* 0x3f80000009027421 */ /* 0x040fe2000000c000 */
[----:B------:R-:W-:-:S04]  /*05d0*/  ISETP.GE.U32.AND P1, PT, R9, 0x7f800000, PT ;  /* 0x7f8000000900780c */ /* 0x000fc80003f26070 */
[----:B------:R-:W-:Y:S02]  /*05e0*/  IADD3 R2, PT, PT, R2, -0x3f400000, RZ ;  /* 0xc0c0000002027810 */ /* 0x000fe40007ffe0ff */
[----:B------:R-:W-:Y:S02]  /*05f0*/  ISETP.GT.AND P2, PT, R9, -0x40800000, P1 ;  /* 0xbf8000000900780c */ /* 0x000fe40000f44270 */
[----:B------:R-:W-:-:S04]  /*0600*/  LOP3.LUT R2, R2, 0xff800000, RZ, 0xc0, !PT ;  /* 0xff80000002027812 */ /* 0x000fc800078ec0ff */
[----:B------:R-:W-:Y:S02]  /*0610*/  IADD3 R6, PT, PT, -R2, 0x40800000, RZ ;  /* 0x4080000002067810 */ /* 0x000fe40007ffe1ff */
[----:B------:R-:W-:-:S03]  /*0620*/  IADD3 R5, PT, PT, R9, -R2, RZ ;  /* 0x8000000209057210 */ /* 0x000fc60007ffe0ff */
[----:B------:R-:W-:-:S04]  /*0630*/  FFMA R6, R6, R3, -1 ;  /* 0xbf80000006067423 */ /* 0x000fc80000000003 */
[----:B------:R-:W-:-:S04]  /*0640*/  FADD R5, R5, R6 ;  /* 0x0000000605057221 */ /* 0x000fc80000000000 */
[----:B------:R-:W-:-:S04]  /*0650*/  FFMA R4, R5, -R4, 0.10546888411045074463 ;  /* 0x3dd8001205047423 */ /* 0x000fc80000000804 */
[----:B------:R-:W-:-:S04]  /*0660*/  FFMA R4, R5, R4, -0.13229703903198242188 ;  /* 0xbe0778e005047423 */ /* 0x000fc80000000004 */
[----:B------:R-:W-:-:S04]  /*0670*/  FFMA R4, R5, R4, 0.14491446316242218018 ;  /* 0x3e14647505047423 */ /* 0x000fc80000000004 */
[----:B------:R-:W-:-:S04]  /*0680*/  FFMA R4, R5, R4, -0.16641564667224884033 ;  /* 0xbe2a68dd05047423 */ /* 0x000fc80000000004 */
[----:B------:R-:W-:-:S04]  /*0690*/  FFMA R4, R5, R4, 0.19988867640495300293 ;  /* 0x3e4caf9e05047423 */ /* 0x000fc80000000004 */
[----:B------:R-:W-:-:S04]  /*06a0*/  FFMA R4, R5, R4, -0.25000196695327758789 ;  /* 0xbe80004205047423 */ /* 0x000fc80000000004 */
[----:B------:R-:W-:-:S04]  /*06b0*/  FFMA R4, R5, R4, 0.33333510160446166992 ;  /* 0x3eaaaae605047423 */ /* 0x000fc80000000004 */
[C---:B------:R-:W-:Y:S01]  /*06c0*/  FFMA R6, R5.reuse, R4, -0.5 ;  /* 0xbf00000005067423 */ /* 0x040fe20000000004 */
[----:B------:R-:W-:Y:S02]  /*06d0*/  I2FP.F32.S32 R4, R2 ;  /* 0x0000000200047245 */ /* 0x000fe40000201400 */
[----:B------:R-:W0:Y:S01]  /*06e0*/  LDC.64 R2, c[0x0][0x380] ;  /* 0x0000e000ff027b82 */ /* 0x000e220000000a00 */
[C---:B------:R-:W-:Y:S02]  /*06f0*/  FMUL R6, R5.reuse, R6 ;  /* 0x0000000605067220 */ /* 0x040fe40000400000 */
[----:B------:R-:W-:Y:S02]  /*0700*/  FMUL R4, R4, 1.1920928955078125e-07 ;  /* 0x3400000004047820 */ /* 0x000fe40000400000 */
[----:B------:R-:W-:Y:S01]  /*0710*/  FFMA R5, R5, R6, R5 ;  /* 0x0000000605057223 */ /* 0x000fe20000000005 */
[----:B------:R-:W-:-:S03]  /*0720*/  @P1 MOV R6, 0x7f800000 ;  /* 0x7f80000000061802 */ /* 0x000fc60000000f00 */
[----:B------:R-:W-:Y:S02]  /*0730*/  FFMA R4, R4, 0.69314718246459960938, R5 ;  /* 0x3f31721804047823 */ /* 0x000fe40000000005 */
[C---:B------:R-:W-:Y:S01]  /*0740*/  @P2 FFMA R4, R9.reuse, R6, +INF ;  /* 0x7f80000009042423 */ /* 0x040fe20000000006 */
[----:B------:R-:W-:-:S04]  /*0750*/  @P1 FSETP.NEU.AND P2, PT, R9, RZ, PT ;  /* 0x000000ff0900120b */ /* 0x000fc80003f4d000 */
[----:B------:R-:W-:-:S05]  /*0760*/  @P1 FSEL R4, R4, -RZ, P2 ;  /* 0x800000ff04041208 */ /* 0x000fca0001000000 */
[----:B------:R-:W-:Y:S01]  /*0770*/  @P0 FADD R4, R4, 0.69314718246459960938 ;  /* 0x3f31721804040421 */ /* 0x000fe20000000000 */
[----:B0-----:R-:W-:-:S05]  /*0780*/  IMAD.WIDE.U32 R2, R0, 0x4, R2 ;  /* 0x0000000400027825 */ /* 0x001fca00078e0002 */
[----:B------:R-:W-:Y:S01]  /*0790*/  STG.E desc[UR6][R2.64], R4 ;  /* 0x0000000402007986 */ /* 0x000fe2000c101906 */
[----:B------:R-:W-:Y:S05]  /*07a0*/  EXIT ;  /* 0x000000000000794d */ /* 0x000fea0003800000 */
.L_x_9:
        /* <DEDUP_REMOVED lines=13> */
.L_x_86:


//--------------------- .text.default_function_kernel_8 --------------------------
	.section	.text.default_function_kernel_8,"ax",@progbits
	.align	128
        .global         default_function_kernel_8
        .type           default_function_kernel_8,@function
        .size           default_function_kernel_8,(.L_x_87 - default_function_kernel_8)
        .other          default_function_kernel_8,@"STO_CUDA_ENTRY STV_DEFAULT"
default_function_kernel_8:
.text.default_function_kernel_8:
        /* <DEDUP_REMOVED lines=15> */
[----:B------:R-:W-:Y:S01]  /*00f0*/  MOV R8, 0x3e800000 ;  /* 0x3e80000000087802 */ /* 0x000fe20000000f00 */
[----:B------:R-:W-:-:S03]  /*0100*/  HFMA2 R11, -RZ, RZ, 1.9599609375, 20144 ;  /* 0x3fd774ebff0b7431 */ /* 0x000fc600000001ff */
        /* <DEDUP_REMOVED lines=20> */
[----:B------:R-:W-:-:S05]  /*0250*/  FFMA R4, R5, R4, R5 ;  /* 0x0000000405047223 */ /* 0x000fca0000000005 */
        /* <DEDUP_REMOVED lines=8> */
[----:B0-----:R-:W-:Y:S01]  /*02e0*/  FMUL R5, |R4|, R3 ;  /* 0x0000000304057220 */ /* 0x001fe20000400200 */
[----:B------:R-:W-:-:S03]  /*02f0*/  HFMA2 R3, -RZ, RZ, 1.3056640625, -1.8671875 ;  /* 0x3d39bf78ff037431 */ /* 0x000fc600000001ff */
[----:B------:R-:W-:-:S05]  /*0300*/  FFMA R5, |R4|, R5, |R4| ;  /* 0x0000000504057223 */ /* 0x000fca0000000604 */
[----:B------:R-:W-:-:S04]  /*0310*/  FSEL R5, |R4|, R5, P0 ;  /* 0x0000000504057208 */ /* 0x000fc80000000200 */
[C---:B------:R-:W-:Y:S01]  /*0320*/  ISETP.GE.U32.AND P1, PT, R5.reuse, 0x7f800000, PT ;  /* 0x7f8000000500780c */ /* 0x040fe20003f26070 */
[----:B------:R-:W-:-:S03]  /*0330*/  FADD.RZ R6, R5, 1 ;  /* 0x3f80000005067421 */ /* 0x000fc6000000c000 */
[----:B------:R-:W-:Y:S02]  /*0340*/  ISETP.GT.AND P2, PT, R5, -0x40800000, P1 ;  /* 0xbf8000000500780c */ /* 0x000fe40000f44270 */
[----:B------:R-:W-:-:S04]  /*0350*/  IADD3 R6, PT, PT, R6, -0x3f400000, RZ ;  /* 0xc0c0000006067810 */ /* 0x000fc80007ffe0ff */
[----:B------:R-:W-:-:S04]  /*0360*/  LOP3.LUT R6, R6, 0xff800000, RZ, 0xc0, !PT ;  /* 0xff80000006067812 */ /* 0x000fc800078ec0ff */
[----:B------:R-:W-:Y:S02]  /*0370*/  IADD3 R7, PT, PT, -R6, 0x40800000, RZ ;  /* 0x4080000006077810 */ /* 0x000fe40007ffe1ff */
[-C--:B------:R-:W-:Y:S02]  /*0380*/  IADD3 R2, PT, PT, R5, -R6.reuse, RZ ;  /* 0x8000000605027210 */ /* 0x080fe40007ffe0ff */
[----:B------:R-:W-:Y:S01]  /*0390*/  I2FP.F32.S32 R6, R6 ;  /* 0x0000000600067245 */ /* 0x000fe20000201400 */
[----:B------:R-:W-:-:S04]  /*03a0*/  FFMA R7, R7, R8, -1 ;  /* 0xbf80000007077423 */ /* 0x000fc80000000008 */
        /* <DEDUP_REMOVED lines=20> */
[----:B------:R-:W-:-:S04]  /*04f0*/  FSEL R4, R4, R3, !P0 ;  /* 0x0000000304047208 */ /* 0x000fc80004000000 */
[C---:B------:R-:W-:Y:S01]  /*0500*/  FSETP.NEU.AND P1, PT, |R4|.reuse, 1, PT ;  /* 0x3f8000000400780b */ /* 0x040fe20003f2d200 */
[C---:B------:R-:W-:Y:S01]  /*0510*/  FFMA R2, |R4|.reuse, -R9, 0.5 ;  /* 0x3f00000004027423 */ /* 0x040fe20000000a09 */
[----:B------:R-:W-:-:S03]  /*0520*/  FSETP.GT.AND P0, PT, |R4|, 0.56000000238418579102, PT ;  /* 0x3f0f5c290400780b */ /* 0x000fc60003f04200 */
[----:B------:R-:W0:Y:S02]  /*0530*/  MUFU.RSQ R3, R2 ;  /* 0x0000000200037308 */ /* 0x000e240000001400 */
[----:B0-----:R-:W-:Y:S01]  /*0540*/  FMUL R5, R2, R3 ;  /* 0x0000000302057220 */ /* 0x001fe20000400000 */
[----:B------:R-:W-:-:S04]  /*0550*/  FMUL R6, R3, -0.5 ;  /* 0xbf00000003067820 */ /* 0x000fc80000400000 */
[----:B------:R-:W-:-:S04]  /*0560*/  FFMA R6, R5, R6, 0.5 ;  /* 0x3f00000005067423 */ /* 0x000fc80000000006 */
[----:B------:R-:W-:-:S05]  /*0570*/  FFMA R6, R5, R6, R5 ;  /* 0x0000000605067223 */ /* 0x000fca0000000005 */
[----:B------:R-:W-:-:S04]  /*0580*/  FSEL R3, R6, RZ, P1 ;  /* 0x000000ff06037208 */ /* 0x000fc80000800000 */
[----:B------:R-:W-:Y:S01]  /*0590*/  FSEL R5, R3, |R4|, P0 ;  /* 0x4000000403057208 */ /* 0x000fe20000000000 */
[----:B------:R-:W-:-:S04]  /*05a0*/  HFMA2 R3, -RZ, RZ, 1.3251953125, -55.71875 ;  /* 0x3d4dd2f7ff037431 */ /* 0x000fc800000001ff */
[----:B------:R-:W-:-:S04]  /*05b0*/  FMUL R6, R5, R5 ;  /* 0x0000000505067220 */ /* 0x000fc80000400000 */
[----:B------:R-:W-:-:S04]  /*05c0*/  FFMA R3, R6, R3, 0.018773360177874565125 ;  /* 0x3c99ca9706037423 */ /* 0x000fc80000000003 */
[----:B------:R-:W-:-:S04]  /*05d0*/  FFMA R3, R6, R3, 0.046769052743911743164 ;  /* 0x3d3f90e806037423 */ /* 0x000fc80000000003 */
[----:B------:R-:W-:-:S04]  /*05e0*/  FFMA R3, R6, R3, 0.074823014438152313232 ;  /* 0x3d993ccf06037423 */ /* 0x000fc80000000003 */
[C---:B------:R-:W-:Y:S02]  /*05f0*/  FFMA R7, R6.reuse, R3, 0.16667181253433227539 ;  /* 0x3e2aac0406077423 */ /* 0x040fe40000000003 */
[----:B------:R-:W0:Y:S02]  /*0600*/  LDC.64 R2, c[0x0][0x380] ;  /* 0x0000e000ff027b82 */ /* 0x000e240000000a00 */
[----:B------:R-:W-:-:S04]  /*0610*/  FMUL R6, R6, R7 ;  /* 0x0000000706067220 */ /* 0x000fc80000400000 */
[----:B------:R-:W-:-:S04]  /*0620*/  FFMA R5, R5, R6, R5 ;  /* 0x0000000605057223 */ /* 0x000fc80000000005 */
[----:B------:R-:W-:-:S04]  /*0630*/  FMUL R6, R5, -2 ;  /* 0xc000000005067820 */ /* 0x000fc80000400000 */
[----:B------:R-:W-:-:S05]  /*0640*/  @P0 FFMA R5, R11, 0.93318945169448852539, R6 ;  /* 0x3f6ee5810b050823 */ /* 0x000fca0000000006 */
[C---:B------:R-:W-:Y:S02]  /*0650*/  LOP3.LUT R4, R5.reuse, 0x80000000, R4, 0xb8, !PT ;  /* 0x8000000005047812 */ /* 0x040fe400078eb804 */
[----:B------:R-:W-:Y:S01]  /*0660*/  FSETP.NAN.AND P0, PT, R5, R5, PT ;  /* 0x000000050500720b */ /* 0x000fe20003f08000 */
[----:B0-----:R-:W-:-:S03]  /*0670*/  IMAD.WIDE.U32 R2, R0, 0x4, R2 ;  /* 0x0000000400027825 */ /* 0x001fc600078e0002 */
[----:B------:R-:W-:-:S05]  /*0680*/  FSEL R5, R4, R5, !P0 ;  /* 0x0000000504057208 */ /* 0x000fca0004000000 */
[----:B------:R-:W-:Y:S01]  /*0690*/  STG.E desc[UR6][R2.64], R5 ;  /* 0x0000000502007986 */ /* 0x000fe2000c101906 */
[----:B------:R-:W-:Y:S05]  /*06a0*/  EXIT ;  /* 0x000000000000794d */ /* 0x000fea0003800000 */
.L_x_10:
        /* <DEDUP_REMOVED lines=13> */
.L_x_87:


//--------------------- .text.default_function_kernel_13 --------------------------
	.section	.text.default_function_kernel_13,"ax",@progbits
	.align	128
        .global         default_function_kernel_13
        .type           default_function_kernel_13,@function
        .size           default_function_kernel_13,(.L_x_88 - default_function_kernel_13)
        .other          default_function_kernel_13,@"STO_CUDA_ENTRY STV_DEFAULT"
default_function_kernel_13:
.text.default_function_kernel_13:
        /* <DEDUP_REMOVED lines=66> */
[----:B------:R-:W-:-:S04]  /*0420*/  @!P1 FADD R3, R3, -1 ;  /* 0xbf80000003039421 */ /* 0x000fc80000000000 */
[----:B------:R-:W-:Y:S01]  /*0430*/  @P0 IMAD.MOV.U32 R4, RZ, RZ, R3 ;  /* 0x000000ffff040224 */ /* 0x000fe200078e0003 */
        /* <DEDUP_REMOVED lines=9> */
.L_x_15:
[----:B------:R-:W-:Y:S05]  /*04d0*/  BSYNC.RECONVERGENT B1 ;  /* 0x0000000000017941 */ /* 0x000fea0003800200 */
.L_x_14:
[----:B------:R-:W-:Y:S01]  /*04e0*/  FFMA R7, -|R2|, R4, R7 ;  /* 0x0000000402077223 */ /* 0x000fe20000000307 */
[----:B------:R-:W-:Y:S06]  /*04f0*/  BRA `(.L_x_12) ;  /* 0x0000000000807947 */ /* 0x000fec0003800000 */
.L_x_13:
[----:B------:R-:W-:Y:S01]  /*0500*/  LOP3.LUT R6, R4, 0xff800000, RZ, 0xc0, !PT ;  /* 0xff80000004067812 */ /* 0x000fe200078ec0ff */
[----:B------:R-:W-:Y:S01]  /*0510*/  BSSY.RECONVERGENT B1, `(.L_x_16) ;  /* 0x000001c000017945 */ /* 0x000fe20003800200 */
[C---:B------:R-:W-:Y:S02]  /*0520*/  ISETP.GT.U32.AND P0, PT, R7.reuse, 0x7f7fffff, PT ;  /* 0x7f7fffff0700780c */ /* 0x040fe40003f04070 */
[C---:B------:R-:W-:Y:S02]  /*0530*/  IADD3 R3, PT, PT, R7.reuse, -R6, RZ ;  /* 0x8000000607037210 */ /* 0x040fe40007ffe0ff */
[----:B------:R-:W-:Y:S02]  /*0540*/  LOP3.LUT R7, R7, 0x7fffff, RZ, 0xc0, !PT ;  /* 0x007fffff07077812 */ /* 0x000fe400078ec0ff */
[----:B------:R-:W-:Y:S02]  /*0550*/  LOP3.LUT R3, R3, 0xff800000, RZ, 0xc0, !PT ;  /* 0xff80000003037812 */ /* 0x000fe400078ec0ff */
[----:B------:R-:W-:-:S02]  /*0560*/  FSETP.GT.AND P2, PT, |R2|, RZ, PT ;  /* 0x000000ff0200720b */ /* 0x000fc40003f44200 */
[----:B------:R-:W-:Y:S01]  /*0570*/  FSEL R6, R6, +QNAN , !P0 ;  /* 0x7fffffff06067808 */ /* 0x000fe20004000000 */
[----:B------:R-:W-:Y:S01]  /*0580*/  VIADD R3, R3, 0xb800000 ;  /* 0x0b80000003037836 */ /* 0x000fe20000000000 */
[----:B------:R-:W-:Y:S02]  /*0590*/  LOP3.LUT R7, R7, 0x3f800000, RZ, 0xfc, !PT ;  /* 0x3f80000007077812 */ /* 0x000fe400078efcff */
[----:B------:R-:W-:Y:S02]  /*05a0*/  FSEL R10, R6, +QNAN , P2 ;  /* 0x7fffffff060a7808 */ /* 0x000fe40001000000 */
[----:B------:R-:W-:-:S13]  /*05b0*/  ISETP.NE.AND P1, PT, R3, RZ, PT ;  /* 0x000000ff0300720c */ /* 0x000fda0003f25270 */
[----:B------:R-:W-:Y:S05]  /*05c0*/  @!P1 BRA `(.L_x_17) ;  /* 0x0000000000409947 */ /* 0x000fea0003800000 */
[----:B------:R-:W-:-:S04]  /*05d0*/  LOP3.LUT R4, R4, 0x7fffff, RZ, 0xc0, !PT ;  /* 0x007fffff04047812 */ /* 0x000fc800078ec0ff */
[----:B------:R-:W-:-:S04]  /*05e0*/  LOP3.LUT R4, R4, 0x3f800000, RZ, 0xfc, !PT ;  /* 0x3f80000004047812 */ /* 0x000fc800078efcff */
[----:B------:R0:W1:Y:S03]  /*05f0*/  MUFU.RCP R2, R4 ;  /* 0x0000000400027308 */ /* 0x0000660000001000 */
.L_x_18:
        /* <DEDUP_REMOVED lines=13> */
.L_x_17:
[----:B------:R-:W-:Y:S05]  /*06d0*/  BSYNC.RECONVERGENT B1 ;  /* 0x0000000000017941 */ /* 0x000fea0003800200 */
.L_x_16:
[----:B------:R-:W-:-:S04]  /*06e0*/  FMUL R7, R7, 1.1920928955078125e-07 ;  /* 0x3400000007077820 */ /* 0x000fc80000400000 */
[----:B------:R-:W-:-:S07]  /*06f0*/  FMUL R7, R10, R7 ;  /* 0x000000070a077220 */ /* 0x000fce0000400000 */
.L_x_12:
[----:B------:R-:W-:Y:S05]  /*0700*/  BSYNC.RECONVERGENT B0 ;  /* 0x0000000000007941 */ /* 0x000fea0003800200 */
.L_x_11:
[----:B------:R-:W1:Y:S01]  /*0710*/  LDC.64 R2, c[0x0][0x380] ;  /* 0x0000e000ff027b82 */ /* 0x000e620000000a00 */
[C---:B------:R-:W-:Y:S02]  /*0720*/  FSETP.NAN.AND P0, PT, |R7|.reuse, |R7|, PT ;  /* 0x400000070700720b */ /* 0x040fe40003f08200 */
[----:B0-----:R-:W-:-:S04]  /*0730*/  LOP3.LUT R4, R7, 0x80000000, R5, 0xb8, !PT ;  /* 0x8000000007047812 */ /* 0x001fc800078eb805 */
[----:B------:R-:W-:Y:S01]  /*0740*/  FSEL R7, R7, R4, P0 ;  /* 0x0000000407077208 */ /* 0x000fe20000000000 */
[----:B-1----:R-:W-:-:S05]  /*0750*/  IMAD.WIDE.U32 R2, R0, 0x4, R2 ;  /* 0x0000000400027825 */ /* 0x002fca00078e0002 */
[----:B------:R-:W-:Y:S01]  /*0760*/  STG.E desc[UR6][R2.64], R7 ;  /* 0x0000000702007986 */ /* 0x000fe2000c101906 */
[----:B------:R-:W-:Y:S05]  /*0770*/  EXIT ;  /* 0x000000000000794d */ /* 0x000fea0003800000 */
.L_x_19:
        /* <DEDUP_REMOVED lines=16> */
.L_x_88:


//--------------------- .text.default_function_kernel_9 --------------------------
	.section	.text.default_function_kernel_9,"ax",@progbits
	.align	128
        .global         default_function_kernel_9
        .type           default_function_kernel_9,@function
        .size           default_function_kernel_9,(.L_x_89 - default_function_kernel_9)
        .other          default_function_kernel_9,@"STO_CUDA_ENTRY STV_DEFAULT"
default_function_kernel_9:
.text.default_function_kernel_9:
        /* <DEDUP_REMOVED lines=12> */
[----:B0-----:R-:W-:-:S05]  /*00c0*/  IMAD.WIDE.U32 R2, R5, 0x4, R2 ;  /* 0x0000000405027825 */ /* 0x001fca00078e0002 */
[----:B-1----:R0:W2:Y:S01]  /*00d0*/  LDG.E.CONSTANT R0, desc[UR6][R2.64] ;  /* 0x0000000602007981 */ /* 0x0020a2000c1e9900 */
[----:B------:R-:W-:Y:S01]  /*00e0*/  HFMA2 R7, -RZ, RZ, 1.75, 0 ;  /* 0x3f000000ff077431 */ /* 0x000fe200000001ff */
[----:B0-----:R-:W-:-:S04]  /*00f0*/  MOV R3, 0x3d10ecef ;  /* 0x3d10ecef00037802 */ /* 0x001fc80000000f00 */
        /* <DEDUP_REMOVED lines=22> */
[----:B------:R-:W-:Y:S02]  /*0260*/  @!P1 FFMA R7, R3, 0.93318945169448852539, R2 ;  /* 0x3f6ee58103079823 */ /* 0x000fe40000000002 */
[----:B------:R-:W0:Y:S02]  /*0270*/  LDC.64 R2, c[0x0][0x380] ;  /* 0x0000e000ff027b82 */ /* 0x000e240000000a00 */
[----:B------:R-:W-:-:S04]  /*0280*/  @P0 FADD R7, R7, R7 ;  /* 0x0000000707070221 */ /* 0x000fc80000000000 */
[----:B------:R-:W-:-:S04]  /*0290*/  FADD R7, R0, R7 ;  /* 0x0000000700077221 */ /* 0x000fc80000000000 */
[----:B------:R-:W-:-:S04]  /*02a0*/  FMUL.RZ R4, R7, 0.15915493667125701904 ;  /* 0x3e22f98307047820 */ /* 0x000fc8000040c000 */
[----:B------:R-:W1:Y:S01]  /*02b0*/  MUFU.SIN R7, R4 ;  /* 0x0000000400077308 */ /* 0x000e620000000400 */
[----:B0-----:R-:W-:-:S04]  /*02c0*/  IMAD.WIDE.U32 R2, R5, 0x4, R2 ;  /* 0x0000000405027825 */ /* 0x001fc800078e0002 */
[----:B-1----:R-:W-:-:S05]  /*02d0*/  FADD R7, R0, -R7 ;  /* 0x8000000700077221 */ /* 0x002fca0000000000 */
[----:B------:R-:W-:Y:S01]  /*02e0*/  STG.E desc[UR6][R2.64], R7 ;  /* 0x0000000702007986 */ /* 0x000fe2000c101906 */
[----:B------:R-:W-:Y:S05]  /*02f0*/  EXIT ;  /* 0x000000000000794d */ /* 0x000fea0003800000 */
.L_x_20:
        /* <DEDUP_REMOVED lines=16> */
.L_x_89:


//--------------------- .text.default_function_kernel_6 --------------------------
	.section	.text.default_function_kernel_6,"ax",@progbits
	.align	128
        .global         default_function_kernel_6
        .type           default_function_kernel_6,@function
        .size           default_function_kernel_6,(.L_x_90 - default_function_kernel_6)
        .other          default_function_kernel_6,@"STO_CUDA_ENTRY STV_DEFAULT"
default_function_kernel_6:
.text.default_function_kernel_6:
        /* <DEDUP_REMOVED lines=107> */
.L_x_21:
        /* <DEDUP_REMOVED lines=13> */
.L_x_90:


//--------------------- .text.default_function_kernel_3 --------------------------
	.section	.text.default_function_kernel_3,"ax",@progbits
	.align	128
        .global         default_function_kernel_3
        .type           default_function_kernel_3,@function
        .size           default_function_kernel_3,(.L_x_91 - default_function_kernel_3)
        .other          default_function_kernel_3,@"STO_CUDA_ENTRY STV_DEFAULT"
default_function_kernel_3:
.text.default_function_kernel_3:
[----:B------:R-:W-:Y:S01]  /*0000*/  LDC R1, c[0x0][0x37c] ;  /* 0x0000df00ff017b82 */ /* 0x000fe20000000800 */
[----:B------:R-:W0:Y:S07]  /*0010*/  S2R R5, SR_TID.X ;  /* 0x0000000000057919 */ /* 0x000e2e0000002100 */
[----:B------:R-:W1:Y:S01]  /*0020*/  S2UR UR4, SR_CTAID.X ;  /* 0x00000000000479c3 */ /* 0x000e620000002500 */
[----:B------:R-:W2:Y:S07]  /*0030*/  LDCU.64 UR6, c[0x0][0x358] ;  /* 0x00006b00ff0677ac */ /* 0x000eae0008000a00 */
[----:B------:R-:W3:Y:S01]  /*0040*/  LDC.64 R2, c[0x0][0x388] ;  /* 0x0000e200ff027b82 */ /* 0x000ee20000000a00 */
[----:B-1----:R-:W-:-:S06]  /*0050*/  USHF.L.U32 UR4, UR4, 0x1, URZ ;  /* 0x0000000104047899 */ /* 0x002fcc00080006ff */
[----:B0-----:R-:W-:-:S05]  /*0060*/  LOP3.LUT R5, R5, UR4, RZ, 0xfc, !PT ;  /* 0x0000000405057c12 */ /* 0x001fca000f8efcff */
[----:B---3--:R-:W-:-:S06]  /*0070*/  IMAD.WIDE.U32 R2, R5, 0x4, R2 ;  /* 0x0000000405027825 */ /* 0x008fcc00078e0002 */
[----:B--2---:R0:W2:Y:S01]  /*0080*/  LDG.E.CONSTANT R2, desc[UR6][R2.64] ;  /* 0x0000000602027981 */ /* 0x0040a2000c1e9900 */
[----:B------:R-:W-:Y:S02]  /*0090*/  HFMA2 R7, -RZ, RZ, 1.75, 0 ;  /* 0x3f000000ff077431 */ /* 0x000fe400000001ff */
[----:B------:R-:W-:Y:S01]  /*00a0*/  HFMA2 R8, -RZ, RZ, 1.9599609375, 20144 ;  /* 0x3fd774ebff087431 */ /* 0x000fe200000001ff */
[----:B0-----:R-:W-:Y:S02]  /*00b0*/  MOV R3, 0x3d10ecef ;  /* 0x3d10ecef00037802 */ /* 0x001fe40000000f00 */
        /* <DEDUP_REMOVED lines=23> */
[----:B------:R-:W0:Y:S01]  /*0230*/  MUFU.RCP R3, |R0| ;  /* 0x4000000000037308 */ /* 0x000e220000001000 */
[----:B------:R-:W-:-:S04]  /*0240*/  FSETP.GT.AND P0, PT, |R0|, 1, PT ;  /* 0x3f8000000000780b */ /* 0x000fc80003f04200 */
[----:B0-----:R-:W-:Y:S02]  /*0250*/  FSEL R4, R3, |R0|, P0 ;  /* 0x4000000003047208 */ /* 0x001fe40000000000 */
[----:B------:R-:W-:-:S03]  /*0260*/  MOV R3, 0x3b2090aa ;  /* 0x3b2090aa00037802 */ /* 0x000fc60000000f00 */
[----:B------:R-:W-:-:S04]  /*0270*/  FMUL R6, R4, R4 ;  /* 0x0000000404067220 */ /* 0x000fc80000400000 */
[----:B------:R-:W-:-:S04]  /*0280*/  FFMA R3, R6, R3, -0.014396979473531246185 ;  /* 0xbc6be14f06037423 */ /* 0x000fc80000000003 */
[----:B------:R-:W-:-:S04]  /*0290*/  FFMA R3, R6, R3, 0.039849750697612762451 ;  /* 0x3d23397e06037423 */ /* 0x000fc80000000003 */
[----:B------:R-:W-:-:S04]  /*02a0*/  FFMA R3, R6, R3, -0.072529748082160949707 ;  /* 0xbd948a7a06037423 */ /* 0x000fc80000000003 */
[----:B------:R-:W-:-:S04]  /*02b0*/  FFMA R3, R6, R3, 0.10518480092287063599 ;  /* 0x3dd76b2106037423 */ /* 0x000fc80000000003 */
[C---:B------:R-:W-:Y:S02]  /*02c0*/  FFMA R7, R6.reuse, R3, -0.14171802997589111328 ;  /* 0xbe111e8806077423 */ /* 0x040fe40000000003 */
[----:B------:R-:W0:Y:S02]  /*02d0*/  LDC.64 R2, c[0x0][0x380] ;  /* 0x0000e000ff027b82 */ /* 0x000e240000000a00 */
        /* <DEDUP_REMOVED lines=11> */
.L_x_22:
        /* <DEDUP_REMOVED lines=15> */
.L_x_91:


//--------------------- .text.default_function_kernel_10 --------------------------
	.section	.text.default_function_kernel_10,"ax",@progbits
	.align	128
        .global         default_function_kernel_10
        .type           default_function_kernel_10,@function
        .size           default_function_kernel_10,(.L_x_83 - default_function_kernel_10)
        .other          default_function_kernel_10,@"STO_CUDA_ENTRY STV_DEFAULT"
default_function_kernel_10:
.text.default_function_kernel_10:
        /* <DEDUP_REMOVED lines=14> */
[----:B------:R-:W-:Y:S01]  /*00e0*/  IMAD.MOV.U32 R0, RZ, RZ, 0x3f000000 ;  /* 0x3f000000ff007424 */ /* 0x000fe200078e00ff */
[----:B------:R-:W-:Y:S01]  /*00f0*/  BSSY.RECONVERGENT B0, `(.L_x_23) ;  /* 0x0000028000007945 */ /* 0x000fe20003800200 */
[----:B0-----:R-:W-:Y:S02]  /*0100*/  IMAD.MOV.U32 R5, RZ, RZ, 0x3d10ecef ;  /* 0x3d10ecefff057424 */ /* 0x001fe400078e00ff */
[C---:B--2---:R-:W-:Y:S01]  /*0110*/  FFMA R0, |R3|.reuse, -R0, 0.5 ;  /* 0x3f00000003007423 */ /* 0x044fe20000000a00 */
[C---:B------:R-:W-:Y:S01]  /*0120*/  FSETP.NEU.AND P1, PT, |R3|.reuse, 1, PT ;  /* 0x3f8000000300780b */ /* 0x040fe20003f2d200 */
[----:B------:R-:W-:Y:S01]  /*0130*/  MUFU.RCP R4, R3 ;  /* 0x0000000300047308 */ /* 0x000fe20000001000 */
[----:B------:R-:W-:-:S07]  /*0140*/  FSETP.GT.AND P0, PT, |R3|, 0.56000000238418579102, PT ;  /* 0x3f0f5c290300780b */ /* 0x000fce0003f04200 */
        /* <DEDUP_REMOVED lines=17> */
[----:B------:R-:W-:-:S04]  /*0260*/  IMAD.MOV.U32 R5, RZ, RZ, 0x3fd774eb ;  /* 0x3fd774ebff057424 */ /* 0x000fc800078e00ff */
[----:B------:R-:W-:-:S05]  /*0270*/  FSEL R0, R6, -R6, P0 ;  /* 0x8000000606007208 */ /* 0x000fca0000000000 */
[----:B------:R-:W-:Y:S01]  /*0280*/  @!P1 FFMA R6, R5, 0.93318945169448852539, R0 ;  /* 0x3f6ee58105069823 */ /* 0x000fe20000000000 */
[----:B------:R-:W-:-:S03]  /*0290*/  FFMA R5, -R3, R4, 1 ;  /* 0x3f80000003057423 */ /* 0x000fc60000000104 */
[----:B------:R-:W-:Y:S01]  /*02a0*/  @P0 FADD R6, R6, R6 ;  /* 0x0000000606060221 */ /* 0x000fe20000000000 */
[----:B------:R-:W-:-:S03]  /*02b0*/  FFMA R5, R4, R5, R4 ;  /* 0x0000000504057223 */ /* 0x000fc60000000004 */
[----:B------:R-:W-:-:S04]  /*02c0*/  FADD R6, R3, R6 ;  /* 0x0000000603067221 */ /* 0x000fc80000000000 */
[----:B------:R-:W-:-:S06]  /*02d0*/  FMUL.RZ R0, R6, 0.15915493667125701904 ;  /* 0x3e22f98306007820 */ /* 0x000fcc000040c000 */
[----:B------:R-:W0:Y:S08]  /*02e0*/  MUFU.SIN R0, R0 ;  /* 0x0000000000007308 */ /* 0x000e300000000400 */
[----:B0-----:R-:W0:Y:S01]  /*02f0*/  FCHK P0, R0, R3 ;  /* 0x0000000300007302 */ /* 0x001e220000000000 */
[----:B------:R-:W-:-:S04]  /*0300*/  FFMA R4, R0, R5, RZ ;  /* 0x0000000500047223 */ /* 0x000fc800000000ff */
[----:B------:R-:W-:-:S04]  /*0310*/  FFMA R6, -R3, R4, R0 ;  /* 0x0000000403067223 */ /* 0x000fc80000000100 */
[----:B------:R-:W-:Y:S01]  /*0320*/  FFMA R7, R5, R6, R4 ;  /* 0x0000000605077223 */ /* 0x000fe20000000004 */
[----:B0-----:R-:W-:Y:S06]  /*0330*/  @!P0 BRA `(.L_x_24) ;  /* 0x00000000000c8947 */ /* 0x001fec0003800000 */
[----:B------:R-:W-:-:S07]  /*0340*/  MOV R11, 0x360 ;  /* 0x00000360000b7802 */ /* 0x000fce0000000f00 */
[----:B------:R-:W-:Y:S05]  /*0350*/  CALL.REL.NOINC `($__internal_0_$__cuda_sm3x_div_rn_noftz_f32_slowpath) ;  /* 0x0000000000187944 */ /* 0x000fea0003c00000 */
[----:B------:R-:W-:-:S07]  /*0360*/  IMAD.MOV.U32 R7, RZ, RZ, R3 ;  /* 0x000000ffff077224 */ /* 0x000fce00078e0003 */
.L_x_24:
[----:B------:R-:W-:Y:S05]  /*0370*/  BSYNC.RECONVERGENT B0 ;  /* 0x0000000000007941 */ /* 0x000fea0003800200 */
.L_x_23:
[----:B------:R-:W0:Y:S02]  /*0380*/  LDC.64 R4, c[0x0][0x380] ;  /* 0x0000e000ff047b82 */ /* 0x000e240000000a00 */
[----:B0-----:R-:W-:-:S05]  /*0390*/  IMAD.WIDE.U32 R2, R2, 0x4, R4 ;  /* 0x0000000402027825 */ /* 0x001fca00078e0004 */
[----:B------:R-:W-:Y:S01]  /*03a0*/  STG.E desc[UR6][R2.64], R7 ;  /* 0x0000000702007986 */ /* 0x000fe2000c101906 */
[----:B------:R-:W-:Y:S05]  /*03b0*/  EXIT ;  /* 0x000000000000794d */ /* 0x000fea0003800000 */
        .weak           $__internal_0_$__cuda_sm3x_div_rn_noftz_f32_slowpath
        .type           $__internal_0_$__cuda_sm3x_div_rn_noftz_f32_slowpath,@function
        .size           $__internal_0_$__cuda_sm3x_div_rn_noftz_f32_slowpath,(.L_x_83 - $__internal_0_$__cuda_sm3x_div_rn_noftz_f32_slowpath)
$__internal_0_$__cuda_sm3x_div_rn_noftz_f32_slowpath:
[--C-:B------:R-:W-:Y:S01]  /*03c0*/  SHF.R.U32.HI R5, RZ, 0x17, R3.reuse ;  /* 0x00000017ff057819 */ /* 0x100fe20000011603 */
[----:B------:R-:W-:Y:S01]  /*03d0*/  BSSY.RECONVERGENT B1, `(.L_x_25) ;  /* 0x0000064000017945 */ /* 0x000fe20003800200 */
[--C-:B------:R-:W-:Y:S01]  /*03e0*/  SHF.R.U32.HI R4, RZ, 0x17, R0.reuse ;  /* 0x00000017ff047819 */ /* 0x100fe20000011600 */
[----:B------:R-:W-:Y:S01]  /*03f0*/  IMAD.MOV.U32 R6, RZ, RZ, R0 ;  /* 0x000000ffff067224 */ /* 0x000fe200078e0000 */
[----:B------:R-:W-:Y:S01]  /*0400*/  LOP3.LUT R5, R5, 0xff, RZ, 0xc0, !PT ;  /* 0x000000ff05057812 */ /* 0x000fe200078ec0ff */
[----:B------:R-:W-:Y:S01]  /*0410*/  IMAD.MOV.U32 R7, RZ, RZ, R3 ;  /* 0x000000ffff077224 */ /* 0x000fe200078e0003 */
[----:B------:R-:W-:-:S03]  /*0420*/  LOP3.LUT R4, R4, 0xff, RZ, 0xc0, !PT ;  /* 0x000000ff04047812 */ /* 0x000fc600078ec0ff */
[----:B------:R-:W-:Y:S02]  /*0430*/  VIADD R10, R5, 0xffffffff ;  /* 0xffffffff050a7836 */ /* 0x000fe40000000000 */
[----:B------:R-:W-:-:S03]  /*0440*/  VIADD R9, R4, 0xffffffff ;  /* 0xffffffff04097836 */ /* 0x000fc60000000000 */
[----:B------:R-:W-:-:S04]  /*0450*/  ISETP.GT.U32.AND P0, PT, R10, 0xfd, PT ;  /* 0x000000fd0a00780c */ /* 0x000fc80003f04070 */
[----:B------:R-:W-:-:S13]  /*0460*/  ISETP.GT.U32.OR P0, PT, R9, 0xfd, P0 ;  /* 0x000000fd0900780c */ /* 0x000fda0000704470 */
[----:B------:R-:W-:Y:S01]  /*0470*/  @!P0 IMAD.MOV.U32 R8, RZ, RZ, RZ ;  /* 0x000000ffff088224 */ /* 0x000fe200078e00ff */
[----:B------:R-:W-:Y:S06]  /*0480*/  @!P0 BRA `(.L_x_26) ;  /* 0x00000000005c8947 */ /* 0x000fec0003800000 */
[----:B------:R-:W-:Y:S02]  /*0490*/  FSETP.GTU.FTZ.AND P0, PT, |R0|, +INF , PT ;  /* 0x7f8000000000780b */ /* 0x000fe40003f1c200 */
[----:B------:R-:W-:-:S04]  /*04a0*/  FSETP.GTU.FTZ.AND P1, PT, |R3|, +INF , PT ;  /* 0x7f8000000300780b */ /* 0x000fc80003f3c200 */
[----:B------:R-:W-:-:S13]  /*04b0*/  PLOP3.LUT P0, PT, P0, P1, PT, 0xf8, 0x8f ;  /* 0x00000000008f781c */ /* 0x000fda0000703f70 */
[----:B------:R-:W-:Y:S05]  /*04c0*/  @P0 BRA `(.L_x_27) ;  /* 0x00000004004c0947 */ /* 0x000fea0003800000 */
[----:B------:R-:W-:-:S13]  /*04d0*/  LOP3.LUT P0, RZ, R7, 0x7fffffff, R6, 0xc8, !PT ;  /* 0x7fffffff07ff7812 */ /* 0x000fda000780c806 */
[----:B------:R-:W-:Y:S05]  /*04e0*/  @!P0 BRA `(.L_x_28) ;  /* 0x00000004003c8947 */ /* 0x000fea0003800000 */
[C---:B------:R-:W-:Y:S02]  /*04f0*/  FSETP.NEU.FTZ.AND P2, PT, |R0|.reuse, +INF , PT ;  /* 0x7f8000000000780b */ /* 0x040fe40003f5d200 */
[----:B------:R-:W-:Y:S02]  /*0500*/  FSETP.NEU.FTZ.AND P1, PT, |R3|, +INF , PT ;  /* 0x7f8000000300780b */ /* 0x000fe40003f3d200 */
[----:B------:R-:W-:-:S11]  /*0510*/  FSETP.NEU.FTZ.AND P0, PT, |R0|, +INF , PT ;  /* 0x7f8000000000780b */ /* 0x000fd60003f1d200 */
[----:B------:R-:W-:Y:S05]  /*0520*/  @!P1 BRA !P2, `(.L_x_28) ;  /* 0x00000004002c9947 */ /* 0x000fea0005000000 */
[----:B------:R-:W-:-:S04]  /*0530*/  LOP3.LUT P2, RZ, R6, 0x7fffffff, RZ, 0xc0, !PT ;  /* 0x7fffffff06ff7812 */ /* 0x000fc8000784c0ff */
[----:B------:R-:W-:-:S13]  /*0540*/  PLOP3.LUT P1, PT, P1, P2, PT, 0x2f, 0xf2 ;  /* 0x0000000000f2781c */ /* 0x000fda0000f24577 */
[----:B------:R-:W-:Y:S05]  /*0550*/  @P1 BRA `(.L_x_29) ;  /* 0x0000000400181947 */ /* 0x000fea0003800000 */
[----:B------:R-:W-:-:S04]  /*0560*/  LOP3.LUT P1, RZ, R7, 0x7fffffff, RZ, 0xc0, !PT ;  /* 0x7fffffff07ff7812 */ /* 0x000fc8000782c0ff */
[----:B------:R-:W-:-:S13]  /*0570*/  PLOP3.LUT P0, PT, P0, P1, PT, 0x2f, 0xf2 ;  /* 0x0000000000f2781c */ /* 0x000fda0000702577 */
[----:B------:R-:W-:Y:S05]  /*0580*/  @P0 BRA `(.L_x_30) ;  /* 0x0000000400000947 */ /* 0x000fea0003800000 */
[----:B------:R-:W-:Y:S02]  /*0590*/  ISETP.GE.AND P0, PT, R9, RZ, PT ;  /* 0x000000ff0900720c */ /* 0x000fe40003f06270 */
[----:B------:R-:W-:-:S11]  /*05a0*/  ISETP.GE.AND P1, PT, R10, RZ, PT ;  /* 0x000000ff0a00720c */ /* 0x000fd60003f26270 */
[----:B------:R-:W-:Y:S02]  /*05b0*/  @P0 IMAD.MOV.U32 R8, RZ, RZ, RZ ;  /* 0x000000ffff080224 */ /* 0x000fe400078e00ff */
[----:B------:R-:W-:Y:S01]  /*05c0*/  @!P0 FFMA R6, R0, 1.84467440737095516160e+19, RZ ;  /* 0x5f80000000068823 */ /* 0x000fe200000000ff */
[----:B------:R-:W-:Y:S02]  /*05d0*/  @!P0 IMAD.MOV.U32 R8, RZ, RZ, -0x40 ;  /* 0xffffffc0ff088424 */ /* 0x000fe400078e00ff */
[----:B------:R-:W-:-:S03]  /*05e0*/  @!P1 FFMA R7, R3, 1.84467440737095516160e+19, RZ ;  /* 0x5f80000003079823 */ /* 0x000fc600000000ff */
[----:B------:R-:W-:-:S07]  /*05f0*/  @!P1 IADD3 R8, PT, PT, R8, 0x40, RZ ;  /* 0x0000004008089810 */ /* 0x000fce0007ffe0ff */
.L_x_26:
[----:B------:R-:W-:Y:S01]  /*0600*/  LEA R0, R5, 0xc0800000, 0x17 ;  /* 0xc080000005007811 */ /* 0x000fe200078eb8ff */
[----:B------:R-:W-:Y:S01]  /*0610*/  VIADD R4, R4, 0xffffff81 ;  /* 0xffffff8104047836 */ /* 0x000fe20000000000 */
[----:B------:R-:W-:Y:S03]  /*0620*/  BSSY.RECONVERGENT B2, `(.L_x_31) ;  /* 0x0000035000027945 */ /* 0x000fe60003800200 */
[----:B------:R-:W-:Y:S01]  /*0630*/  IMAD.IADD R7, R7, 0x1, -R0 ;  /* 0x0000000107077824 */ /* 0x000fe200078e0a00 */
[C---:B------:R-:W-:Y:S01]  /*0640*/  IADD3 R5, PT, PT, R4.reuse, 0x7f, -R5 ;  /* 0x0000007f04057810 */ /* 0x040fe20007ffe805 */
[----:B------:R-:W-:Y:S02]  /*0650*/  IMAD R0, R4, -0x800000, R6 ;  /* 0xff80000004007824 */ /* 0x000fe400078e0206 */
[----:B------:R-:W0:Y:S01]  /*0660*/  MUFU.RCP R3, R7 ;  /* 0x0000000700037308 */ /* 0x000e220000001000 */
[----:B------:R-:W-:Y:S01]  /*0670*/  FADD.FTZ R9, -R7, -RZ ;  /* 0x800000ff07097221 */ /* 0x000fe20000010100 */
[----:B------:R-:W-:-:S03]  /*0680*/  IMAD.IADD R5, R5, 0x1, R8 ;  /* 0x0000000105057824 */ /* 0x000fc600078e0208 */
[----:B0-----:R-:W-:-:S04]  /*0690*/  FFMA R10, R3, R9, 1 ;  /* 0x3f800000030a7423 */ /* 0x001fc80000000009 */
[----:B------:R-:W-:-:S04]  /*06a0*/  FFMA R10, R3, R10, R3 ;  /* 0x0000000a030a7223 */ /* 0x000fc80000000003 */
[----:B------:R-:W-:-:S04]  /*06b0*/  FFMA R3, R0, R10, RZ ;  /* 0x0000000a00037223 */ /* 0x000fc800000000ff */
[----:B------:R-:W-:-:S04]  /*06c0*/  FFMA R6, R9, R3, R0 ;  /* 0x0000000309067223 */ /* 0x000fc80000000000 */
[----:B------:R-:W-:-:S04]  /*06d0*/  FFMA R13, R10, R6, R3 ;  /* 0x000000060a0d7223 */ /* 0x000fc80000000003 */
[----:B------:R-:W-:-:S04]  /*06e0*/  FFMA R6, R9, R13, R0 ;  /* 0x0000000d09067223 */ /* 0x000fc80000000000 */
[----:B------:R-:W-:-:S05]  /*06f0*/  FFMA R3, R10, R6, R13 ;  /* 0x000000060a037223 */ /* 0x000fca000000000d */
[----:B------:R-:W-:-:S04]  /*0700*/  SHF.R.U32.HI R0, RZ, 0x17, R3 ;  /* 0x00000017ff007819 */ /* 0x000fc80000011603 */
[----:B------:R-:W-:-:S05]  /*0710*/  LOP3.LUT R0, R0, 0xff, RZ, 0xc0, !PT ;  /* 0x000000ff00007812 */ /* 0x000fca00078ec0ff */
[----:B------:R-:W-:-:S04]  /*0720*/  IMAD.IADD R8, R0, 0x1, R5 ;  /* 0x0000000100087824 */ /* 0x000fc800078e0205 */
[----:B------:R-:W-:-:S05]  /*0730*/  VIADD R0, R8, 0xffffffff ;  /* 0xffffffff08007836 */ /* 0x000fca0000000000 */
[----:B------:R-:W-:-:S13]  /*0740*/  ISETP.GE.U32.AND P0, PT, R0, 0xfe, PT ;  /* 0x000000fe0000780c */ /* 0x000fda0003f06070 */
[----:B------:R-:W-:Y:S05]  /*0750*/  @!P0 BRA `(.L_x_32) ;  /* 0x0000000000808947 */ /* 0x000fea0003800000 */
[----:B------:R-:W-:-:S13]  /*0760*/  ISETP.GT.AND P0, PT, R8, 0xfe, PT ;  /* 0x000000fe0800780c */ /* 0x000fda0003f04270 */
[----:B------:R-:W-:Y:S05]  /*0770*/  @P0 BRA `(.L_x_33) ;  /* 0x00000000006c0947 */ /* 0x000fea0003800000 */
[----:B------:R-:W-:-:S13]  /*0780*/  ISETP.GE.AND P0, PT, R8, 0x1, PT ;  /* 0x000000010800780c */ /* 0x000fda0003f06270 */
[----:B------:R-:W-:Y:S05]  /*0790*/  @P0 BRA `(.L_x_34) ;  /* 0x0000000000740947 */ /* 0x000fea0003800000 */
[----:B------:R-:W-:Y:S02]  /*07a0*/  ISETP.GE.AND P0, PT, R8, -0x18, PT ;  /* 0xffffffe80800780c */ /* 0x000fe40003f06270 */
[----:B------:R-:W-:-:S11]  /*07b0*/  LOP3.LUT R3, R3, 0x80000000, RZ, 0xc0, !PT ;  /* 0x8000000003037812 */ /* 0x000fd600078ec0ff */
[----:B------:R-:W-:Y:S05]  /*07c0*/  @!P0 BRA `(.L_x_34) ;  /* 0x0000000000688947 */ /* 0x000fea0003800000 */
[-CC-:B------:R-:W-:Y:S01]  /*07d0*/  FFMA.RZ R0, R10, R6.reuse, R13.reuse ;  /* 0x000000060a007223 */ /* 0x180fe2000000c00d */
[----:B------:R-:W-:Y:S02]  /*07e0*/  VIADD R7, R8, 0x20 ;  /* 0x0000002008077836 */ /* 0x000fe40000000000 */
[-CC-:B------:R-:W-:Y:S01]  /*07f0*/  FFMA.RM R5, R10, R6.reuse, R13.reuse ;  /* 0x000000060a057223 */ /* 0x180fe2000000400d */
[----:B------:R-:W-:Y:S02]  /*0800*/  ISETP.NE.AND P2, PT, R8, RZ, PT ;  /* 0x000000ff0800720c */ /* 0x000fe40003f45270 */
[----:B------:R-:W-:Y:S01]  /*0810*/  LOP3.LUT R4, R0, 0x7fffff, RZ, 0xc0, !PT ;  /* 0x007fffff00047812 */ /* 0x000fe200078ec0ff */
[----:B------:R-:W-:Y:S01]  /*0820*/  FFMA.RP R0, R10, R6, R13 ;  /* 0x000000060a007223 */ /* 0x000fe2000000800d */
[----:B------:R-:W-:Y:S02]  /*0830*/  ISETP.NE.AND P1, PT, R8, RZ, PT ;  /* 0x000000ff0800720c */ /* 0x000fe40003f25270 */
[----:B------:R-:W-:-:S02]  /*0840*/  LOP3.LUT R4, R4, 0x800000, RZ, 0xfc, !PT ;  /* 0x0080000004047812 */ /* 0x000fc400078efcff */
[----:B------:R-:W-:Y:S02]  /*0850*/  IADD3 R6, PT, PT, -R8, RZ, RZ ;  /* 0x000000ff08067210 */ /* 0x000fe40007ffe1ff */
[----:B------:R-:W-:Y:S02]  /*0860*/  SHF.L.U32 R7, R4, R7, RZ ;  /* 0x0000000704077219 */ /* 0x000fe400000006ff */
[----:B------:R-:W-:Y:S02]  /*0870*/  FSETP.NEU.FTZ.AND P0, PT, R0, R5, PT ;  /* 0x000000050000720b */ /* 0x000fe40003f1d000 */
[----:B------:R-:W-:Y:S02]  /*0880*/  SEL R5, R6, RZ, P2 ;  /* 0x000000ff06057207 */ /* 0x000fe40001000000 */
[----:B------:R-:W-:Y:S02]  /*0890*/  ISETP.NE.AND P1, PT, R7, RZ, P1 ;  /* 0x000000ff0700720c */ /* 0x000fe40000f25270 */
[----:B------:R-:W-:-:S02]  /*08a0*/  SHF.R.U32.HI R5, RZ, R5, R4 ;  /* 0x00000005ff057219 */ /* 0x000fc40000011604 */
[----:B------:R-:W-:Y:S02]  /*08b0*/  PLOP3.LUT P0, PT, P0, P1, PT, 0xf8, 0x8f ;  /* 0x00000000008f781c */ /* 0x000fe40000703f70 */
[----:B------:R-:W-:Y:S02]  /*08c0*/  SHF.R.U32.HI R7, RZ, 0x1, R5 ;  /* 0x00000001ff077819 */ /* 0x000fe40000011605 */
[----:B------:R-:W-:-:S04]  /*08d0*/  SEL R0, RZ, 0x1, !P0 ;  /* 0x00000001ff007807 */ /* 0x000fc80004000000 */
[----:B------:R-:W-:-:S04]  /*08e0*/  LOP3.LUT R0, R0, 0x1, R7, 0xf8, !PT ;  /* 0x0000000100007812 */ /* 0x000fc800078ef807 */
[----:B------:R-:W-:-:S05]  /*08f0*/  LOP3.LUT R0, R0, R5, RZ, 0xc0, !PT ;  /* 0x0000000500007212 */ /* 0x000fca00078ec0ff */
[----:B------:R-:W-:-:S05]  /*0900*/  IMAD.IADD R0, R7, 0x1, R0 ;  /* 0x0000000107007824 */ /* 0x000fca00078e0200 */
[----:B------:R-:W-:Y:S01]  /*0910*/  LOP3.LUT R3, R0, R3, RZ, 0xfc, !PT ;  /* 0x0000000300037212 */ /* 0x000fe200078efcff */
[----:B------:R-:W-:Y:S06]  /*0920*/  BRA `(.L_x_34) ;  /* 0x0000000000107947 */ /* 0x000fec0003800000 */
.L_x_33:
[----:B------:R-:W-:-:S04]  /*0930*/  LOP3.LUT R3, R3, 0x80000000, RZ, 0xc0, !PT ;  /* 0x8000000003037812 */ /* 0x000fc800078ec0ff */
[----:B------:R-:W-:Y:S01]  /*0940*/  LOP3.LUT R3, R3, 0x7f800000, RZ, 0xfc, !PT ;  /* 0x7f80000003037812 */ /* 0x000fe200078efcff */
[----:B------:R-:W-:Y:S06]  /*0950*/  BRA `(.L_x_34) ;  /* 0x0000000000047947 */ /* 0x000fec0003800000 */
.L_x_32:
[----:B------:R-:W-:-:S07]  /*0960*/  IMAD R3, R5, 0x800000, R3 ;  /* 0x0080000005037824 */ /* 0x000fce00078e0203 */
.L_x_34:
[----:B------:R-:W-:Y:S05]  /*0970*/  BSYNC.RECONVERGENT B2 ;  /* 0x0000000000027941 */ /* 0x000fea0003800200 */
.L_x_31:
[----:B------:R-:W-:Y:S05]  /*0980*/  BRA `(.L_x_35) ;  /* 0x0000000000207947 */ /* 0x000fea0003800000 */
.L_x_30:
[----:B------:R-:W-:-:S04]  /*0990*/  LOP3.LUT R3, R7, 0x80000000, R6, 0x48, !PT ;  /* 0x8000000007037812 */ /* 0x000fc800078e4806 */
[----:B------:R-:W-:Y:S01]  /*09a0*/  LOP3.LUT R3, R3, 0x7f800000, RZ, 0xfc, !PT ;  /* 0x7f80000003037812 */ /* 0x000fe200078efcff */
[----:B------:R-:W-:Y:S06]  /*09b0*/  BRA `(.L_x_35) ;  /* 0x0000000000147947 */ /* 0x000fec0003800000 */
.L_x_29:
[----:B------:R-:W-:Y:S01]  /*09c0*/  LOP3.LUT R3, R7, 0x80000000, R6, 0x48, !PT ;  /* 0x8000000007037812 */ /* 0x000fe200078e4806 */
[----:B------:R-:W-:Y:S06]  /*09d0*/  BRA `(.L_x_35) ;  /* 0x00000000000c7947 */ /* 0x000fec0003800000 */
.L_x_28:
[----:B------:R-:W0:Y:S01]  /*09e0*/  MUFU.RSQ R3, -QNAN ;  /* 0xffc0000000037908 */ /* 0x000e220000001400 */
[----:B------:R-:W-:Y:S05]  /*09f0*/  BRA `(.L_x_35) ;  /* 0x0000000000047947 */ /* 0x000fea0003800000 */
.L_x_27:
[----:B------:R-:W-:-:S07]  /*0a00*/  FADD.FTZ R3, R0, R3 ;  /* 0x0000000300037221 */ /* 0x000fce0000010000 */
.L_x_35:
[----:B------:R-:W-:Y:S05]  /*0a10*/  BSYNC.RECONVERGENT B1 ;  /* 0x0000000000017941 */ /* 0x000fea0003800200 */
.L_x_25:
[----:B------:R-:W-:Y:S02]  /*0a20*/  IMAD.MOV.U32 R4, RZ, RZ, R11 ;  /* 0x000000ffff047224 */ /* 0x000fe400078e000b */
[----:B------:R-:W-:-:S04]  /*0a30*/  IMAD.MOV.U32 R5, RZ, RZ, 0x0 ;  /* 0x00000000ff057424 */ /* 0x000fc800078e00ff */
[----:B0-----:R-:W-:Y:S05]  /*0a40*/  RET.REL.NODEC R4 `(default_function_kernel_10) ;  /* 0xfffffff4046c7950 */ /* 0x001fea0003c3ffff */
.L_x_36:
        /* <DEDUP_REMOVED lines=11> */
.L_x_83:


//--------------------- .text.default_function_kernel_1 --------------------------
	.section	.text.default_function_kernel_1,"ax",@progbits
	.align	128
        .global         default_function_kernel_1
        .type           default_function_kernel_1,@function
        .size           default_function_kernel_1,(.L_x_93 - default_function_kernel_1)
        .other          default_function_kernel_1,@"STO_CUDA_ENTRY STV_DEFAULT"
default_function_kernel_1:
.text.default_function_kernel_1:
        /* <DEDUP_REMOVED lines=13> */
[----:B-1----:R0:W2:Y:S01]  /*00d0*/  LDG.E.CONSTANT R2, desc[UR6][R2.64] ;  /* 0x0000000602027981 */ /* 0x0020a2000c1e9900 */
[----:B------:R-:W-:Y:S01]  /*00e0*/  HFMA2 R7, -RZ, RZ, 1.75, 0 ;  /* 0x3f000000ff077431 */ /* 0x000fe200000001ff */
[----:B0-----:R-:W-:Y:S01]  /*00f0*/  MOV R3, 0x3d10ecef ;  /* 0x3d10ecef00037802 */ /* 0x001fe20000000f00 */
[----:B--2---:R-:W-:-:S06]  /*0100*/  FMUL.RZ R0, R2, 0.15915493667125701904 ;  /* 0x3e22f98302007820 */ /* 0x004fcc000040c000 */
[----:B------:R-:W0:Y:S02]  /*0110*/  MUFU.COS R0, R0 ;  /* 0x0000000000007308 */ /* 0x000e240000000000 */
[C---:B0-----:R-:W-:Y:S01]  /*0120*/  FFMA R4, |R0|.reuse, -R7, 0.5 ;  /* 0x3f00000000047423 */ /* 0x041fe20000000a07 */
[C---:B------:R-:W-:Y:S02]  /*0130*/  FSETP.NEU.AND P1, PT, |R0|.reuse, 1, PT ;  /* 0x3f8000000000780b */ /* 0x040fe40003f2d200 */
[----:B------:R-:W-:-:S03]  /*0140*/  FSETP.GT.AND P0, PT, |R0|, 0.56000000238418579102, PT ;  /* 0x3f0f5c290000780b */ /* 0x000fc60003f04200 */
        /* <DEDUP_REMOVED lines=13> */
[C---:B------:R-:W-:Y:S02]  /*0220*/  FFMA R9, R4.reuse, R3, 0.074989043176174163818 ;  /* 0x3d9993db04097423 */ /* 0x040fe40000000003 */
[----:B------:R-:W0:Y:S02]  /*0230*/  LDC.64 R2, c[0x0][0x380] ;  /* 0x0000e000ff027b82 */ /* 0x000e240000000a00 */
[----:B------:R-:W-:-:S04]  /*0240*/  FFMA R9, R4, R9, 0.16666707396507263184 ;  /* 0x3e2aaac604097423 */ /* 0x000fc80000000009 */
[----:B------:R-:W-:Y:S01]  /*0250*/  FMUL R4, R4, R9 ;  /* 0x0000000904047220 */ /* 0x000fe20000400000 */
[----:B------:R-:W-:-:S03]  /*0260*/  HFMA2 R9, -RZ, RZ, 1.9599609375, 20144 ;  /* 0x3fd774ebff097431 */ /* 0x000fc600000001ff */
[----:B------:R-:W-:-:S05]  /*0270*/  FFMA R7, R7, R4, R7 ;  /* 0x0000000407077223 */ /* 0x000fca0000000007 */
[----:B------:R-:W-:-:S05]  /*0280*/  FSEL R0, R7, -R7, P0 ;  /* 0x8000000707007208 */ /* 0x000fca0000000000 */
[----:B------:R-:W-:Y:S01]  /*0290*/  @!P1 FFMA R7, R9, 0.93318945169448852539, R0 ;  /* 0x3f6ee58109079823 */ /* 0x000fe20000000000 */
[----:B0-----:R-:W-:-:S04]  /*02a0*/  IMAD.WIDE.U32 R2, R5, 0x4, R2 ;  /* 0x0000000405027825 */ /* 0x001fc800078e0002 */
[----:B------:R-:W-:-:S05]  /*02b0*/  @P0 FADD R7, R7, R7 ;  /* 0x0000000707070221 */ /* 0x000fca0000000000 */
[----:B------:R-:W-:Y:S01]  /*02c0*/  STG.E desc[UR6][R2.64], R7 ;  /* 0x0000000702007986 */ /* 0x000fe2000c101906 */
[----:B------:R-:W-:Y:S05]  /*02d0*/  EXIT ;  /* 0x000000000000794d */ /* 0x000fea0003800000 */
.L_x_37:
        /* <DEDUP_REMOVED lines=10> */
.L_x_93:


//--------------------- .text.default_function_kernel_15 --------------------------
	.section	.text.default_function_kernel_15,"ax",@progbits
	.align	128
        .global         default_function_kernel_15
        .type           default_function_kernel_15,@function
        .size           default_function_kernel_15,(.L_x_94 - default_function_kernel_15)
        .other          default_function_kernel_15,@"STO_CUDA_ENTRY STV_DEFAULT"
default_function_kernel_15:
.text.default_function_kernel_15:
        /* <DEDUP_REMOVED lines=77> */
.L_x_42:
[----:B------:R-:W-:Y:S05]  /*04d0*/  BSYNC.RECONVERGENT B1 ;  /* 0x0000000000017941 */ /* 0x000fea0003800200 */
.L_x_41:
[----:B------:R-:W-:Y:S01]  /*04e0*/  FFMA R5, -|R2|, R4, R5 ;  /* 0x0000000402057223 */ /* 0x000fe20000000305 */
[----:B------:R-:W-:Y:S06]  /*04f0*/  BRA `(.L_x_39) ;  /* 0x0000000000807947 */ /* 0x000fec0003800000 */
.L_x_40:
        /* <DEDUP_REMOVED lines=16> */
.L_x_45:
        /* <DEDUP_REMOVED lines=13> */
.L_x_44:
[----:B------:R-:W-:Y:S05]  /*06d0*/  BSYNC.RECONVERGENT B1 ;  /* 0x0000000000017941 */ /* 0x000fea0003800200 */
.L_x_43:
[----:B------:R-:W-:-:S04]  /*06e0*/  FMUL R5, R5, 1.1920928955078125e-07 ;  /* 0x3400000005057820 */ /* 0x000fc80000400000 */
[----:B------:R-:W-:-:S07]  /*06f0*/  FMUL R5, R10, R5 ;  /* 0x000000050a057220 */ /* 0x000fce0000400000 */
.L_x_39:
[----:B------:R-:W-:Y:S05]  /*0700*/  BSYNC.RECONVERGENT B0 ;  /* 0x0000000000007941 */ /* 0x000fea0003800200 */
.L_x_38:
[C---:B------:R-:W-:Y:S02]  /*0710*/  FSETP.NAN.AND P0, PT, |R5|.reuse, |R5|, PT ;  /* 0x400000050500720b */ /* 0x040fe40003f08200 */
[C---:B0-----:R-:W-:Y:S02]  /*0720*/  LOP3.LUT R4, R5.reuse, 0x80000000, R3, 0xb8, !PT ;  /* 0x8000000005047812 */ /* 0x041fe400078eb803 */
[----:B------:R-:W0:Y:S02]  /*0730*/  LDC.64 R2, c[0x0][0x380] ;  /* 0x0000e000ff027b82 */ /* 0x000e240000000a00 */
[----:B------:R-:W-:-:S05]  /*0740*/  FSEL R4, R5, R4, P0 ;  /* 0x0000000405047208 */ /* 0x000fca0000000000 */
[----:B------:R-:W-:-:S04]  /*0750*/  FMUL.RZ R4, R4, 0.15915493667125701904 ;  /* 0x3e22f98304047820 */ /* 0x000fc8000040c000 */
[----:B------:R-:W1:Y:S01]  /*0760*/  MUFU.SIN R5, R4 ;  /* 0x0000000400057308 */ /* 0x000e620000000400 */
[----:B0-----:R-:W-:-:S05]  /*0770*/  IMAD.WIDE.U32 R2, R0, 0x4, R2 ;  /* 0x0000000400027825 */ /* 0x001fca00078e0002 */
[----:B-1----:R-:W-:Y:S01]  /*0780*/  STG.E desc[UR6][R2.64], R5 ;  /* 0x0000000502007986 */ /* 0x002fe2000c101906 */
[----:B------:R-:W-:Y:S05]  /*0790*/  EXIT ;  /* 0x000000000000794d */ /* 0x000fea0003800000 */
.L_x_46:
        /* <DEDUP_REMOVED lines=14> */
.L_x_94:


//--------------------- .text.default_function_kernel_4 --------------------------
	.section	.text.default_function_kernel_4,"ax",@progbits
	.align	128
        .global         default_function_kernel_4
        .type           default_function_kernel_4,@function
        .size           default_function_kernel_4,(.L_x_95 - default_function_kernel_4)
        .other          default_function_kernel_4,@"STO_CUDA_ENTRY STV_DEFAULT"
default_function_kernel_4:
.text.default_function_kernel_4:
        /* <DEDUP_REMOVED lines=15> */
[----:B------:R-:W-:-:S04]  /*00f0*/  MOV R8, 0x3e800000 ;  /* 0x3e80000000087802 */ /* 0x000fc80000000f00 */
        /* <DEDUP_REMOVED lines=58> */
[----:B------:R-:W-:Y:S01]  /*04a0*/  @P1 FSETP.NEU.AND P2, PT, R5, RZ, PT ;  /* 0x000000ff0500120b */ /* 0x000fe20003f4d000 */
[----:B------:R-:W0:Y:S03]  /*04b0*/  LDC.64 R2, c[0x0][0x380] ;  /* 0x0000e000ff027b82 */ /* 0x000e260000000a00 */
[----:B------:R-:W-:-:S05]  /*04c0*/  @P1 FSEL R6, R6, -RZ, P2 ;  /* 0x800000ff06061208 */ /* 0x000fca0001000000 */
[----:B------:R-:W-:Y:S01]  /*04d0*/  @P0 FADD R6, R6, 0.69314718246459960938 ;  /* 0x3f31721806060421 */ /* 0x000fe20000000000 */
[----:B------:R-:W-:-:S04]  /*04e0*/  FSETP.NAN.AND P0, PT, |R4|, |R4|, PT ;  /* 0x400000040400720b */ /* 0x000fc80003f08200 */
[----:B------:R-:W-:-:S04]  /*04f0*/  LOP3.LUT R5, R6, 0x80000000, R4, 0xb8, !PT ;  /* 0x8000000006057812 */ /* 0x000fc800078eb804 */
[----:B------:R-:W-:-:S05]  /*0500*/  FSEL R5, R5, R6, !P0 ;  /* 0x0000000605057208 */ /* 0x000fca0004000000 */
[----:B------:R-:W-:Y:S01]  /*0510*/  FADD R5, R4, R5 ;  /* 0x0000000504057221 */ /* 0x000fe20000000000 */
[----:B0-----:R-:W-:-:S05]  /*0520*/  IMAD.WIDE.U32 R2, R0, 0x4, R2 ;  /* 0x0000000400027825 */ /* 0x001fca00078e0002 */
[----:B------:R-:W-:Y:S01]  /*0530*/  STG.E desc[UR6][R2.64], R5 ;  /* 0x0000000502007986 */ /* 0x000fe2000c101906 */
[----:B------:R-:W-:Y:S05]  /*0540*/  EXIT ;  /* 0x000000000000794d */ /* 0x000fea0003800000 */
.L_x_47:
        /* <DEDUP_REMOVED lines=11> */
.L_x_95:


//--------------------- .text.default_function_kernel_7 --------------------------
	.section	.text.default_function_kernel_7,"ax",@progbits
	.align	128
        .global         default_function_kernel_7
        .type           default_function_kernel_7,@function
        .size           default_function_kernel_7,(.L_x_84 - default_function_kernel_7)
        .other          default_function_kernel_7,@"STO_CUDA_ENTRY STV_DEFAULT"
default_function_kernel_7:
.text.default_function_kernel_7:
        /* <DEDUP_REMOVED lines=14> */
[----:B------:R-:W-:Y:S01]  /*00e0*/  IMAD.MOV.U32 R3, RZ, RZ, 0x3f000000 ;  /* 0x3f000000ff037424 */ /* 0x000fe200078e00ff */
[----:B------:R-:W-:Y:S01]  /*00f0*/  BSSY.RECONVERGENT B0, `(.L_x_48) ;  /* 0x000004d000007945 */ /* 0x000fe20003800200 */
[----:B------:R-:W-:Y:S02]  /*0100*/  IMAD.MOV.U32 R9, RZ, RZ, 0x3e800000 ;  /* 0x3e800000ff097424 */ /* 0x000fe400078e00ff */
[----:B0-----:R-:W-:Y:S02]  /*0110*/  IMAD.MOV.U32 R5, RZ, RZ, 0x3d10ecef ;  /* 0x3d10ecefff057424 */ /* 0x001fe400078e00ff */
        /* <DEDUP_REMOVED lines=19> */
[----:B------:R-:W-:-:S03]  /*0250*/  IMAD.MOV.U32 R5, RZ, RZ, 0x3fd774eb ;  /* 0x3fd774ebff057424 */ /* 0x000fc600078e00ff */
        /* <DEDUP_REMOVED lines=16> */
[----:B------:R-:W-:-:S04]  /*0360*/  LOP3.LUT R7, R6, 0xff800000, RZ, 0xc0, !PT ;  /* 0xff80000006077812 */ /* 0x000fc800078ec0ff */
[----:B------:R-:W-:Y:S01]  /*0370*/  IADD3 R6, PT, PT, -R7, 0x40800000, RZ ;  /* 0x4080000007067810 */ /* 0x000fe20007ffe1ff */
[----:B------:R-:W-:Y:S01]  /*0380*/  IMAD.IADD R0, R4, 0x1, -R7 ;  /* 0x0000000104007824 */ /* 0x000fe200078e0a07 */
[----:B------:R-:W-:-:S03]  /*0390*/  I2FP.F32.S32 R7, R7 ;  /* 0x0000000700077245 */ /* 0x000fc60000201400 */
[----:B------:R-:W-:Y:S01]  /*03a0*/  FFMA R5, R6, R9, -1 ;  /* 0xbf80000006057423 */ /* 0x000fe20000000009 */
[----:B------:R-:W-:Y:S02]  /*03b0*/  HFMA2 R9, -RZ, RZ, 1.3056640625, -1.8671875 ;  /* 0x3d39bf78ff097431 */ /* 0x000fe400000001ff */
[----:B------:R-:W-:Y:S01]  /*03c0*/  FMUL R7, R7, 1.1920928955078125e-07 ;  /* 0x3400000007077820 */ /* 0x000fe20000400000 */
        /* <DEDUP_REMOVED lines=11> */
[----:B------:R-:W-:-:S03]  /*0480*/  @P1 IMAD.MOV.U32 R5, RZ, RZ, 0x7f800000 ;  /* 0x7f800000ff051424 */ /* 0x000fc600078e00ff */
[----:B------:R-:W-:Y:S01]  /*0490*/  FFMA R0, R7, 0.69314718246459960938, R0 ;  /* 0x3f31721807007823 */ /* 0x000fe20000000000 */
[C---:B------:R-:W-:Y:S01]  /*04a0*/  @P2 FFMA R0, R4.reuse, R5, +INF ;  /* 0x7f80000004002423 */ /* 0x040fe20000000005 */
[----:B------:R-:W-:Y:S02]  /*04b0*/  @P1 FSETP.NEU.AND P2, PT, R4, RZ, PT ;  /* 0x000000ff0400120b */ /* 0x000fe40003f4d000 */
[----:B------:R-:W0:Y:S02]  /*04c0*/  MUFU.RCP R4, R3 ;  /* 0x0000000300047308 */ /* 0x000e240000001000 */
[----:B------:R-:W-:-:S05]  /*04d0*/  @P1 FSEL R0, R0, -RZ, P2 ;  /* 0x800000ff00001208 */ /* 0x000fca0001000000 */
[----:B------:R-:W-:-:S04]  /*04e0*/  IMAD.MOV.U32 R6, RZ, RZ, R0 ;  /* 0x000000ffff067224 */ /* 0x000fc800078e0000 */
[----:B------:R-:W-:Y:S01]  /*04f0*/  @P0 FADD R6, R6, 0.69314718246459960938 ;  /* 0x3f31721806060421 */ /* 0x000fe20000000000 */
[----:B------:R-:W-:-:S04]  /*0500*/  FSETP.NAN.AND P0, PT, |R3|, |R3|, PT ;  /* 0x400000030300720b */ /* 0x000fc80003f08200 */
[----:B------:R-:W-:Y:S01]  /*0510*/  LOP3.LUT R0, R6, 0x80000000, R3, 0xb8, !PT ;  /* 0x8000000006007812 */ /* 0x000fe200078eb803 */
[----:B0-----:R-:W-:-:S03]  /*0520*/  FFMA R5, -R3, R4, 1 ;  /* 0x3f80000003057423 */ /* 0x001fc60000000104 */
[----:B------:R-:W-:Y:S01]  /*0530*/  FSEL R0, R0, R6, !P0 ;  /* 0x0000000600007208 */ /* 0x000fe20004000000 */
[----:B------:R-:W-:-:S03]  /*0540*/  FFMA R5, R4, R5, R4 ;  /* 0x0000000504057223 */ /* 0x000fc60000000004 */
[----:B------:R-:W0:Y:S01]  /*0550*/  FCHK P0, R0, R3 ;  /* 0x0000000300007302 */ /* 0x000e220000000000 */
[----:B------:R-:W-:-:S04]  /*0560*/  FFMA R4, R0, R5, RZ ;  /* 0x0000000500047223 */ /* 0x000fc800000000ff */
[----:B------:R-:W-:-:S04]  /*0570*/  FFMA R6, -R3, R4, R0 ;  /* 0x0000000403067223 */ /* 0x000fc80000000100 */
[----:B------:R-:W-:Y:S01]  /*0580*/  FFMA R7, R5, R6, R4 ;  /* 0x0000000605077223 */ /* 0x000fe20000000004 */
[----:B0-----:R-:W-:Y:S06]  /*0590*/  @!P0 BRA `(.L_x_49) ;  /* 0x0000000000088947 */ /* 0x001fec0003800000 */
[----:B------:R-:W-:-:S07]  /*05a0*/  MOV R10, 0x5c0 ;  /* 0x000005c0000a7802 */ /* 0x000fce0000000f00 */
[----:B------:R-:W-:Y:S05]  /*05b0*/  CALL.REL.NOINC `($__internal_1_$__cuda_sm3x_div_rn_noftz_f32_slowpath) ;  /* 0x0000000000147944 */ /* 0x000fea0003c00000 */
.L_x_49:
[----:B------:R-:W-:Y:S05]  /*05c0*/  BSYNC.RECONVERGENT B0 ;  /* 0x0000000000007941 */ /* 0x000fea0003800200 */
.L_x_48:
[----:B------:R-:W0:Y:S02]  /*05d0*/  LDC.64 R4, c[0x0][0x380] ;  /* 0x0000e000ff047b82 */ /* 0x000e240000000a00 */
[----:B0-----:R-:W-:-:S05]  /*05e0*/  IMAD.WIDE.U32 R2, R2, 0x4, R4 ;  /* 0x0000000402027825 */ /* 0x001fca00078e0004 */
[----:B------:R-:W-:Y:S01]  /*05f0*/  STG.E desc[UR6][R2.64], R7 ;  /* 0x0000000702007986 */ /* 0x000fe2000c101906 */
[----:B------:R-:W-:Y:S05]  /*0600*/  EXIT ;  /* 0x000000000000794d */ /* 0x000fea0003800000 */
        .weak           $__internal_1_$__cuda_sm3x_div_rn_noftz_f32_slowpath
        .type           $__internal_1_$__cuda_sm3x_div_rn_noftz_f32_slowpath,@function
        .size           $__internal_1_$__cuda_sm3x_div_rn_noftz_f32_slowpath,(.L_x_84 - $__internal_1_$__cuda_sm3x_div_rn_noftz_f32_slowpath)
$__internal_1_$__cuda_sm3x_div_rn_noftz_f32_slowpath:
[----:B------:R-:W-:Y:S01]  /*0610*/  SHF.R.U32.HI R5, RZ, 0x17, R3 ;  /* 0x00000017ff057819 */ /* 0x000fe20000011603 */
[----:B------:R-:W-:Y:S01]  /*0620*/  BSSY.RECONVERGENT B1, `(.L_x_50) ;  /* 0x0000064000017945 */ /* 0x000fe20003800200 */
[--C-:B------:R-:W-:Y:S02]  /*0630*/  SHF.R.U32.HI R4, RZ, 0x17, R0.reuse ;  /* 0x00000017ff047819 */ /* 0x100fe40000011600 */
[----:B------:R-:W-:Y:S02]  /*0640*/  LOP3.LUT R5, R5, 0xff, RZ, 0xc0, !PT ;  /* 0x000000ff05057812 */ /* 0x000fe400078ec0ff */
[----:B------:R-:W-:Y:S01]  /*0650*/  LOP3.LUT R11, R4, 0xff, RZ, 0xc0, !PT ;  /* 0x000000ff040b7812 */ /* 0x000fe200078ec0ff */
[----:B------:R-:W-:Y:S01]  /*0660*/  IMAD.MOV.U32 R4, RZ, RZ, R0 ;  /* 0x000000ffff047224 */ /* 0x000fe200078e0000 */
[----:B------:R-:W-:Y:S02]  /*0670*/  IADD3 R8, PT, PT, R5, -0x1, RZ ;  /* 0xffffffff05087810 */ /* 0x000fe40007ffe0ff */
[----:B------:R-:W-:Y:S01]  /*0680*/  MOV R7, R3 ;  /* 0x0000000300077202 */ /* 0x000fe20000000f00 */
[----:B------:R-:W-:Y:S01]  /*0690*/  VIADD R9, R11, 0xffffffff ;  /* 0xffffffff0b097836 */ /* 0x000fe20000000000 */
        /* <DEDUP_REMOVED lines=22> */
[----:B------:R-:W-:Y:S01]  /*0800*/  @P0 IMAD.MOV.U32 R6, RZ, RZ, RZ ;  /* 0x000000ffff060224 */ /* 0x000fe200078e00ff */
[----:B------:R-:W-:Y:S01]  /*0810*/  @!P0 MOV R6, 0xffffffc0 ;  /* 0xffffffc000068802 */ /* 0x000fe20000000f00 */
[----:B------:R-:W-:Y:S01]  /*0820*/  @!P0 FFMA R4, R0, 1.84467440737095516160e+19, RZ ;  /* 0x5f80000000048823 */ /* 0x000fe200000000ff */
[----:B------:R-:W-:-:S03]  /*0830*/  @!P1 FFMA R7, R3, 1.84467440737095516160e+19, RZ ;  /* 0x5f80000003079823 */ /* 0x000fc600000000ff */
[----:B------:R-:W-:-:S07]  /*0840*/  @!P1 VIADD R6, R6, 0x40 ;  /* 0x0000004006069836 */ /* 0x000fce0000000000 */
.L_x_51:
[----:B------:R-:W-:Y:S01]  /*0850*/  LEA R0, R5, 0xc0800000, 0x17 ;  /* 0xc080000005007811 */ /* 0x000fe200078eb8ff */
[----:B------:R-:W-:Y:S01]  /*0860*/  BSSY.RECONVERGENT B2, `(.L_x_56) ;  /* 0x0000036000027945 */ /* 0x000fe20003800200 */
[----:B------:R-:W-:-:S03]  /*0870*/  IADD3 R3, PT, PT, R11, -0x7f, RZ ;  /* 0xffffff810b037810 */ /* 0x000fc60007ffe0ff */
[----:B------:R-:W-:Y:S02]  /*0880*/  IMAD.IADD R7, R7, 0x1, -R0 ;  /* 0x0000000107077824 */ /* 0x000fe400078e0a00 */
[C---:B------:R-:W-:Y:S01]  /*0890*/  IMAD R0, R3.reuse, -0x800000, R4 ;  /* 0xff80000003007824 */ /* 0x040fe200078e0204 */
[----:B------:R-:W-:Y:S01]  /*08a0*/  IADD3 R3, PT, PT, R3, 0x7f, -R5 ;  /* 0x0000007f03037810 */ /* 0x000fe20007ffe805 */
[----:B------:R-:W0:Y:S01]  /*08b0*/  MUFU.RCP R8, R7 ;  /* 0x0000000700087308 */ /* 0x000e220000001000 */
[----:B------:R-:W-:-:S03]  /*08c0*/  FADD.FTZ R9, -R7, -RZ ;  /* 0x800000ff07097221 */ /* 0x000fc60000010100 */
[----:B------:R-:W-:Y:S02]  /*08d0*/  IMAD.IADD R3, R3, 0x1, R6 ;  /* 0x0000000103037824 */ /* 0x000fe400078e0206 */
        /* <DEDUP_REMOVED lines=9> */
[----:B------:R-:W-:-:S05]  /*0970*/  IMAD.IADD R7, R0, 0x1, R3 ;  /* 0x0000000100077824 */ /* 0x000fca00078e0203 */
[----:B------:R-:W-:-:S04]  /*0980*/  IADD3 R0, PT, PT, R7, -0x1, RZ ;  /* 0xffffffff07007810 */ /* 0x000fc80007ffe0ff */
        /* <DEDUP_REMOVED lines=15> */
[----:B------:R-:W-:Y:S01]  /*0a80*/  ISETP.NE.AND P1, PT, R7, RZ, PT ;  /* 0x000000ff0700720c */ /* 0x000fe20003f25270 */
[----:B------:R-:W-:Y:S01]  /*0a90*/  IMAD.MOV R7, RZ, RZ, -R7 ;  /* 0x000000ffff077224 */ /* 0x000fe200078e0a07 */
[----:B------:R-:W-:-:S02]  /*0aa0*/  LOP3.LUT R5, R5, 0x800000, RZ, 0xfc, !PT ;  /* 0x0080000005057812 */ /* 0x000fc400078efcff */
[----:B------:R-:W-:Y:S02]  /*0ab0*/  FSETP.NEU.FTZ.AND P0, PT, R0, R3, PT ;  /* 0x000000030000720b */ /* 0x000fe40003f1d000 */
[----:B------:R-:W-:Y:S02]  /*0ac0*/  SHF.L.U32 R6, R5, R6, RZ ;  /* 0x0000000605067219 */ /* 0x000fe400000006ff */
[----:B------:R-:W-:Y:S02]  /*0ad0*/  SEL R0, R7, RZ, P2 ;  /* 0x000000ff07007207 */ /* 0x000fe40001000000 */
[----:B------:R-:W-:Y:S02]  /*0ae0*/  ISETP.NE.AND P1, PT, R6, RZ, P1 ;  /* 0x000000ff0600720c */ /* 0x000fe40000f25270 */
[----:B------:R-:W-:Y:S02]  /*0af0*/  SHF.R.U32.HI R0, RZ, R0, R5 ;  /* 0x00000000ff007219 */ /* 0x000fe40000011605 */
[----:B------:R-:W-:-:S02]  /*0b00*/  PLOP3.LUT P0, PT, P0, P1, PT, 0xf8, 0x8f ;  /* 0x00000000008f781c */ /* 0x000fc40000703f70 */
[----:B------:R-:W-:Y:S02]  /*0b10*/  SHF.R.U32.HI R6, RZ, 0x1, R0 ;  /* 0x00000001ff067819 */ /* 0x000fe40000011600 */
[----:B------:R-:W-:-:S04]  /*0b20*/  SEL R3, RZ, 0x1, !P0 ;  /* 0x00000001ff037807 */ /* 0x000fc80004000000 */
[----:B------:R-:W-:-:S04]  /*0b30*/  LOP3.LUT R3, R3, 0x1, R6, 0xf8, !PT ;  /* 0x0000000103037812 */ /* 0x000fc800078ef806 */
[----:B------:R-:W-:-:S04]  /*0b40*/  LOP3.LUT R3, R3, R0, RZ, 0xc0, !PT ;  /* 0x0000000003037212 */ /* 0x000fc800078ec0ff */
[----:B------:R-:W-:-:S04]  /*0b50*/  IADD3 R3, PT, PT, R6, R3, RZ ;  /* 0x0000000306037210 */ /* 0x000fc80007ffe0ff */
[----:B------:R-:W-:Y:S01]  /*0b60*/  LOP3.LUT R4, R3, R4, RZ, 0xfc, !PT ;  /* 0x0000000403047212 */ /* 0x000fe200078efcff */
[----:B------:R-:W-:Y:S06]  /*0b70*/  BRA `(.L_x_59) ;  /* 0x0000000000107947 */ /* 0x000fec0003800000 */
.L_x_58:
[----:B------:R-:W-:-:S04]  /*0b80*/  LOP3.LUT R4, R4, 0x80000000, RZ, 0xc0, !PT ;  /* 0x8000000004047812 */ /* 0x000fc800078ec0ff */
[----:B------:R-:W-:Y:S01]  /*0b90*/  LOP3.LUT R4, R4, 0x7f800000, RZ, 0xfc, !PT ;  /* 0x7f80000004047812 */ /* 0x000fe200078efcff */
[----:B------:R-:W-:Y:S06]  /*0ba0*/  BRA `(.L_x_59) ;  /* 0x0000000000047947 */ /* 0x000fec0003800000 */
.L_x_57:
[----:B------:R-:W-:-:S07]  /*0bb0*/  IMAD R4, R3, 0x800000, R4 ;  /* 0x0080000003047824 */ /* 0x000fce00078e0204 */
.L_x_59:
[----:B------:R-:W-:Y:S05]  /*0bc0*/  BSYNC.RECONVERGENT B2 ;  /* 0x0000000000027941 */ /* 0x000fea0003800200 */
.L_x_56:
[----:B------:R-:W-:Y:S05]  /*0bd0*/  BRA `(.L_x_60) ;  /* 0x0000000000207947 */ /* 0x000fea0003800000 */
.L_x_55:
[----:B------:R-:W-:-:S04]  /*0be0*/  LOP3.LUT R4, R7, 0x80000000, R4, 0x48, !PT ;  /* 0x8000000007047812 */ /* 0x000fc800078e4804 */
[----:B------:R-:W-:Y:S01]  /*0bf0*/  LOP3.LUT R4, R4, 0x7f800000, RZ, 0xfc, !PT ;  /* 0x7f80000004047812 */ /* 0x000fe200078efcff */
[----:B------:R-:W-:Y:S06]  /*0c00*/  BRA `(.L_x_60) ;  /* 0x0000000000147947 */ /* 0x000fec0003800000 */
.L_x_54:
[----:B------:R-:W-:Y:S01]  /*0c10*/  LOP3.LUT R4, R7, 0x80000000, R4, 0x48, !PT ;  /* 0x8000000007047812 */ /* 0x000fe200078e4804 */
[----:B------:R-:W-:Y:S06]  /*0c20*/  BRA `(.L_x_60) ;  /* 0x00000000000c7947 */ /* 0x000fec0003800000 */
.L_x_53:
[----:B------:R-:W0:Y:S01]  /*0c30*/  MUFU.RSQ R4, -QNAN ;  /* 0xffc0000000047908 */ /* 0x000e220000001400 */
[----:B------:R-:W-:Y:S05]  /*0c40*/  BRA `(.L_x_60) ;  /* 0x0000000000047947 */ /* 0x000fea0003800000 */
.L_x_52:
[----:B------:R-:W-:-:S07]  /*0c50*/  FADD.FTZ R4, R0, R3 ;  /* 0x0000000300047221 */ /* 0x000fce0000010000 */
.L_x_60:
[----:B------:R-:W-:Y:S05]  /*0c60*/  BSYNC.RECONVERGENT B1 ;  /* 0x0000000000017941 */ /* 0x000fea0003800200 */
.L_x_50:
[----:B0-----:R-:W-:Y:S01]  /*0c70*/  IMAD.MOV.U32 R7, RZ, RZ, R4 ;  /* 0x000000ffff077224 */ /* 0x001fe200078e0004 */
[----:B------:R-:W-:Y:S01]  /*0c80*/  MOV R4, R10 ;  /* 0x0000000a00047202 */ /* 0x000fe20000000f00 */
[----:B------:R-:W-:-:S04]  /*0c90*/  IMAD.MOV.U32 R5, RZ, RZ, 0x0 ;  /* 0x00000000ff057424 */ /* 0x000fc800078e00ff */
[----:B------:R-:W-:Y:S05]  /*0ca0*/  RET.REL.NODEC R4 `(default_function_kernel_7) ;  /* 0xfffffff004d47950 */ /* 0x000fea0003c3ffff */
.L_x_61:
        /* <DEDUP_REMOVED lines=13> */
.L_x_84:


//--------------------- .text.default_function_kernel_11 --------------------------
	.section	.text.default_function_kernel_11,"ax",@progbits
	.align	128
        .global         default_function_kernel_11
        .type           default_function_kernel_11,@function
        .size           default_function_kernel_11,(.L_x_97 - default_function_kernel_11)
        .other          default_function_kernel_11,@"STO_CUDA_ENTRY STV_DEFAULT"
default_function_kernel_11:
.text.default_function_kernel_11:
        /* <DEDUP_REMOVED lines=40> */
[----:B------:R-:W-:-:S04]  /*0280*/  FADD R2, R2, R7 ;  /* 0x0000000702027221 */ /* 0x000fc80000000000 */
[----:B------:R-:W-:-:S06]  /*0290*/  FMUL.RZ R0, R2, 0.15915493667125701904 ;  /* 0x3e22f98302007820 */ /* 0x000fcc000040c000 */
[----:B------:R-:W0:Y:S02]  /*02a0*/  MUFU.SIN R0, R0 ;  /* 0x0000000000007308 */ /* 0x000e240000000400 */
        /* <DEDUP_REMOVED lines=19> */
[----:B------:R-:W-:-:S04]  /*03e0*/  FMUL R7, R6, R7 ;  /* 0x0000000706077220 */ /* 0x000fc80000400000 */
[----:B------:R-:W-:-:S05]  /*03f0*/  FFMA R7, R4, R7, R4 ;  /* 0x0000000704077223 */ /* 0x000fca0000000004 */
[----:B------:R-:W-:-:S05]  /*0400*/  FSEL R0, R7, -R7, P0 ;  /* 0x8000000707007208 */ /* 0x000fca0000000000 */
[----:B------:R-:W-:Y:S01]  /*0410*/  @!P1 FFMA R7, R13, 0.93318945169448852539, R0 ;  /* 0x3f6ee5810d079823 */ /* 0x000fe20000000000 */
[----:B0-----:R-:W-:-:S04]  /*0420*/  IMAD.WIDE.U32 R2, R5, 0x4, R2 ;  /* 0x0000000405027825 */ /* 0x001fc800078e0002 */
[----:B------:R-:W-:-:S05]  /*0430*/  @P0 FADD R7, R7, R7 ;  /* 0x0000000707070221 */ /* 0x000fca0000000000 */
[----:B------:R-:W-:Y:S01]  /*0440*/  STG.E desc[UR6][R2.64], R7 ;  /* 0x0000000702007986 */ /* 0x000fe2000c101906 */
[----:B------:R-:W-:Y:S05]  /*0450*/  EXIT ;  /* 0x000000000000794d */ /* 0x000fea0003800000 */
.L_x_62:
        /* <DEDUP_REMOVED lines=10> */
.L_x_97:


//--------------------- .text.default_function_kernel --------------------------
	.section	.text.default_function_kernel,"ax",@progbits
	.align	128
        .global         default_function_kernel
        .type           default_function_kernel,@function
        .size           default_function_kernel,(.L_x_98 - default_function_kernel)
        .other          default_function_kernel,@"STO_CUDA_ENTRY STV_DEFAULT"
default_function_kernel:
.text.default_function_kernel:
        /* <DEDUP_REMOVED lines=14> */
[----:B------:R-:W-:Y:S01]  /*00e0*/  HFMA2 R8, -RZ, RZ, 1.625, 0 ;  /* 0x3e800000ff087431 */ /* 0x000fe200000001ff */
[----:B------:R-:W-:Y:S01]  /*00f0*/  MOV R9, 0x3d39bf78 ;  /* 0x3d39bf7800097802 */ /* 0x000fe20000000f00 */
[----:B--2---:R-:W-:-:S06]  /*0100*/  FMUL.RZ R0, R2, 0.15915493667125701904 ;  /* 0x3e22f98302007820 */ /* 0x004fcc000040c000 */
[----:B------:R-:W0:Y:S02]  /*0110*/  MUFU.COS R0, R0 ;  /* 0x0000000000007308 */ /* 0x000e240000000000 */
[----:B0-----:R-:W-:-:S06]  /*0120*/  FADD R4, -|R0|, 1 ;  /* 0x3f80000000047421 */ /* 0x001fcc0000000300 */
[----:B------:R-:W0:Y:S02]  /*0130*/  MUFU.RCP R4, R4 ;  /* 0x0000000400047308 */ /* 0x000e240000001000 */
[----:B0-----:R-:W-:-:S04]  /*0140*/  FADD R7, R4, R4 ;  /* 0x0000000404077221 */ /* 0x001fc80000000000 */
[----:B------:R-:W-:-:S04]  /*0150*/  FMUL R7, |R0|, R7 ;  /* 0x0000000700077220 */ /* 0x000fc80000400200 */
[C---:B------:R-:W-:Y:S01]  /*0160*/  FADD.RZ R6, R7.reuse, 1 ;  /* 0x3f80000007067421 */ /* 0x040fe2000000c000 */
[----:B------:R-:W-:-:S04]  /*0170*/  ISETP.GE.U32.AND P0, PT, R7, 0x7f800000, PT ;  /* 0x7f8000000700780c */ /* 0x000fc80003f06070 */
[----:B------:R-:W-:Y:S02]  /*0180*/  IADD3 R6, PT, PT, R6, -0x3f400000, RZ ;  /* 0xc0c0000006067810 */ /* 0x000fe40007ffe0ff */
[----:B------:R-:W-:Y:S02]  /*0190*/  ISETP.GT.AND P1, PT, R7, -0x40800000, P0 ;  /* 0xbf8000000700780c */ /* 0x000fe40000724270 */
        /* <DEDUP_REMOVED lines=14> */
[C---:B------:R-:W-:Y:S02]  /*0280*/  FFMA R9, R4.reuse, R3, -0.5 ;  /* 0xbf00000004097423 */ /* 0x040fe40000000003 */
[----:B------:R-:W0:Y:S02]  /*0290*/  LDC.64 R2, c[0x0][0x380] ;  /* 0x0000e000ff027b82 */ /* 0x000e240000000a00 */
[----:B------:R-:W-:-:S04]  /*02a0*/  FMUL R9, R4, R9 ;  /* 0x0000000904097220 */ /* 0x000fc80000400000 */
[----:B------:R-:W-:Y:S01]  /*02b0*/  FFMA R9, R4, R9, R4 ;  /* 0x0000000904097223 */ /* 0x000fe20000000004 */
[----:B------:R-:W-:-:S03]  /*02c0*/  @P0 MOV R4, 0x7f800000 ;  /* 0x7f80000000040802 */ /* 0x000fc60000000f00 */
[----:B------:R-:W-:Y:S01]  /*02d0*/  FFMA R6, R6, 0.69314718246459960938, R9 ;  /* 0x3f31721806067823 */ /* 0x000fe20000000009 */
[----:B------:R-:W-:Y:S02]  /*02e0*/  HFMA2 R9, -RZ, RZ, 1.75, 0 ;  /* 0x3f000000ff097431 */ /* 0x000fe400000001ff */
[C---:B------:R-:W-:Y:S01]  /*02f0*/  @P1 FFMA R6, R7.reuse, R4, +INF ;  /* 0x7f80000007061423 */ /* 0x040fe20000000004 */
[----:B------:R-:W-:-:S04]  /*0300*/  @P0 FSETP.NEU.AND P1, PT, R7, RZ, PT ;  /* 0x000000ff0700020b */ /* 0x000fc80003f2d000 */
[----:B------:R-:W-:Y:S02]  /*0310*/  @P0 FSEL R6, R6, -RZ, P1 ;  /* 0x800000ff06060208 */ /* 0x000fe40000800000 */
[----:B------:R-:W-:Y:S01]  /*0320*/  LOP3.LUT R7, R9, 0x80000000, R0, 0xb8, !PT ;  /* 0x8000000009077812 */ /* 0x000fe200078eb800 */
[----:B0-----:R-:W-:-:S04]  /*0330*/  IMAD.WIDE.U32 R2, R5, 0x4, R2 ;  /* 0x0000000405027825 */ /* 0x001fc800078e0002 */
[----:B------:R-:W-:-:S05]  /*0340*/  FMUL R7, R7, R6 ;  /* 0x0000000607077220 */ /* 0x000fca0000400000 */
[----:B------:R-:W-:Y:S01]  /*0350*/  STG.E desc[UR6][R2.64], R7 ;  /* 0x0000000702007986 */ /* 0x000fe2000c101906 */
[----:B------:R-:W-:Y:S05]  /*0360*/  EXIT ;  /* 0x000000000000794d */ /* 0x000fea0003800000 */
.L_x_63:
        /* <DEDUP_REMOVED lines=9> */
.L_x_98:


//--------------------- .text.default_function_kernel_16 --------------------------
	.section	.text.default_function_kernel_16,"ax",@progbits
	.align	128
        .global         default_function_kernel_16
        .type           default_function_kernel_16,@function
        .size           default_function_kernel_16,(.L_x_99 - default_function_kernel_16)
        .other          default_function_kernel_16,@"STO_CUDA_ENTRY STV_DEFAULT"
default_function_kernel_16:
.text.default_function_kernel_16:
        /* <DEDUP_REMOVED lines=15> */
[----:B------:R-:W-:Y:S01]  /*00f0*/  BSSY.RECONVERGENT B0, `(.L_x_64) ;  /* 0x0000061000007945 */ /* 0x000fe20003800200 */
[----:B0-----:R-:W-:-:S03]  /*0100*/  MOV R2, 0x3d10ecef ;  /* 0x3d10ecef00027802 */ /* 0x001fc60000000f00 */
        /* <DEDUP_REMOVED lines=60> */
.L_x_68:
[----:B------:R-:W-:Y:S05]  /*04d0*/  BSYNC.RECONVERGENT B1 ;  /* 0x0000000000017941 */ /* 0x000fea0003800200 */
.L_x_67:
[----:B------:R-:W-:Y:S01]  /*04e0*/  FFMA R8, -|R5|, R7, R8 ;  /* 0x0000000705087223 */ /* 0x000fe20000000308 */
[----:B------:R-:W-:Y:S06]  /*04f0*/  BRA `(.L_x_65) ;  /* 0x0000000000807947 */ /* 0x000fec0003800000 */
.L_x_66:
        /* <DEDUP_REMOVED lines=16> */
.L_x_71:
        /* <DEDUP_REMOVED lines=13> */
.L_x_70:
[----:B------:R-:W-:Y:S05]  /*06d0*/  BSYNC.RECONVERGENT B1 ;  /* 0x0000000000017941 */ /* 0x000fea0003800200 */
.L_x_69:
[----:B------:R-:W-:-:S04]  /*06e0*/  FMUL R8, R8, 1.1920928955078125e-07 ;  /* 0x3400000008087820 */ /* 0x000fc80000400000 */
[----:B------:R-:W-:-:S07]  /*06f0*/  FMUL R8, R13, R8 ;  /* 0x000000080d087220 */ /* 0x000fce0000400000 */
.L_x_65:
[----:B------:R-:W-:Y:S05]  /*0700*/  BSYNC.RECONVERGENT B0 ;  /* 0x0000000000007941 */ /* 0x000fea0003800200 */
.L_x_64:
[C---:B------:R-:W-:Y:S02]  /*0710*/  FSETP.NAN.AND P0, PT, |R8|.reuse, |R8|, PT ;  /* 0x400000080800720b */ /* 0x040fe40003f08200 */
[----:B------:R-:W-:-:S04]  /*0720*/  LOP3.LUT R5, R8, 0x80000000, R6, 0xb8, !PT ;  /* 0x8000000008057812 */ /* 0x000fc800078eb806 */
[----:B0-----:R-:W-:-:S04]  /*0730*/  FSEL R7, R8, R5, P0 ;  /* 0x0000000508077208 */ /* 0x001fc80000000000 */
        /* <DEDUP_REMOVED lines=8> */
[----:B------:R-:W-:Y:S02]  /*07c0*/  FSEL R6, R5, RZ, P1 ;  /* 0x000000ff05067208 */ /* 0x000fe40000800000 */
[----:B------:R-:W0:Y:S01]  /*07d0*/  LDC.64 R4, c[0x0][0x380] ;  /* 0x0000e000ff047b82 */ /* 0x000e220000000a00 */
        /* <DEDUP_REMOVED lines=17> */
.L_x_72:
        /* <DEDUP_REMOVED lines=9> */
.L_x_99:


//--------------------- .text.default_function_kernel_12 --------------------------
	.section	.text.default_function_kernel_12,"ax",@progbits
	.align	128
        .global         default_function_kernel_12
        .type           default_function_kernel_12,@function
        .size           default_function_kernel_12,(.L_x_100 - default_function_kernel_12)
        .other          default_function_kernel_12,@"STO_CUDA_ENTRY STV_DEFAULT"
default_function_kernel_12:
.text.default_function_kernel_12:
        /* <DEDUP_REMOVED lines=45> */
[----:B-1----:R-:W-:-:S05]  /*02d0*/  FADD R7, R0, R7 ;  /* 0x0000000700077221 */ /* 0x002fca0000000000 */
[----:B------:R-:W-:Y:S01]  /*02e0*/  STG.E desc[UR6][R2.64], R7 ;  /* 0x0000000702007986 */ /* 0x000fe2000c101906 */
[----:B------:R-:W-:Y:S05]  /*02f0*/  EXIT ;  /* 0x000000000000794d */ /* 0x000fea0003800000 */
.L_x_73:
        /* <DEDUP_REMOVED lines=16> */
.L_x_100:


//--------------------- .text.default_function_kernel_2 --------------------------
	.section	.text.default_function_kernel_2,"ax",@progbits
	.align	128
        .global         default_function_kernel_2
        .type           default_function_kernel_2,@function
        .size           default_function_kernel_2,(.L_x_101 - default_function_kernel_2)
        .other          default_function_kernel_2,@"STO_CUDA_ENTRY STV_DEFAULT"
default_function_kernel_2:
.text.default_function_kernel_2:
        /* <DEDUP_REMOVED lines=39> */
[----:B------:R-:W-:-:S04]  /*0270*/  @!P1 FFMA R5, R4, 0.93318945169448852539, R3 ;  /* 0x3f6ee58104059823 */ /* 0x000fc80000000003 */
[----:B------:R-:W-:-:S04]  /*0280*/  @P0 FADD R5, R5, R5 ;  /* 0x0000000505050221 */ /* 0x000fc80000000000 */
[C---:B------:R-:W-:Y:S01]  /*0290*/  FADD R7, |R5|.reuse, -RZ ;  /* 0x800000ff05077221 */ /* 0x040fe20000000200 */
[----:B------:R-:W-:-:S13]  /*02a0*/  FSETP.GEU.AND P0, PT, |R5|, |R2|, PT ;  /* 0x400000020500720b */ /* 0x000fda0003f0e200 */
        /* <DEDUP_REMOVED lines=29> */
[----:B------:R-:W-:-:S04]  /*0480*/  @P1 FADD R3, R3, 1 ;  /* 0x3f80000003031421 */ /* 0x000fc80000000000 */
[----:B------:R-:W-:-:S07]  /*0490*/  @P0 IMAD.MOV.U32 R4, RZ, RZ, R3 ;  /* 0x000000ffff040224 */ /* 0x000fce00078e0003 */
.L_x_78:
[----:B------:R-:W-:Y:S05]  /*04a0*/  BSYNC.RECONVERGENT B1 ;  /* 0x0000000000017941 */ /* 0x000fea0003800200 */
.L_x_77:
[----:B------:R-:W-:Y:S01]  /*04b0*/  FFMA R7, -|R2|, R4, R7 ;  /* 0x0000000402077223 */ /* 0x000fe20000000307 */
[----:B------:R-:W-:Y:S06]  /*04c0*/  BRA `(.L_x_75) ;  /* 0x0000000000807947 */ /* 0x000fec0003800000 */
.L_x_76:
        /* <DEDUP_REMOVED lines=16> */
.L_x_81:
        /* <DEDUP_REMOVED lines=13> */
.L_x_80:
[----:B------:R-:W-:Y:S05]  /*06a0*/  BSYNC.RECONVERGENT B1 ;  /* 0x0000000000017941 */ /* 0x000fea0003800200 */
.L_x_79:
[----:B------:R-:W-:-:S04]  /*06b0*/  FMUL R7, R7, 1.1920928955078125e-07 ;  /* 0x3400000007077820 */ /* 0x000fc80000400000 */
[----:B------:R-:W-:-:S07]  /*06c0*/  FMUL R7, R10, R7 ;  /* 0x000000070a077220 */ /* 0x000fce0000400000 */
.L_x_75:
[----:B------:R-:W-:Y:S05]  /*06d0*/  BSYNC.RECONVERGENT B0 ;  /* 0x0000000000007941 */ /* 0x000fea0003800200 */
.L_x_74:
[----:B------:R-:W1:Y:S01]  /*06e0*/  LDC.64 R2, c[0x0][0x380] ;  /* 0x0000e000ff027b82 */ /* 0x000e620000000a00 */
[C---:B------:R-:W-:Y:S02]  /*06f0*/  FSETP.NAN.AND P0, PT, |R7|.reuse, |R7|, PT ;  /* 0x400000070700720b */ /* 0x040fe40003f08200 */
[----:B0-----:R-:W-:-:S04]  /*0700*/  LOP3.LUT R4, R7, 0x80000000, R5, 0xb8, !PT ;  /* 0x8000000007047812 */ /* 0x001fc800078eb805 */
[----:B------:R-:W-:Y:S01]  /*0710*/  FSEL R7, R7, R4, P0 ;  /* 0x0000000407077208 */ /* 0x000fe20000000000 */
[----:B-1----:R-:W-:-:S05]  /*0720*/  IMAD.WIDE.U32 R2, R0, 0x4, R2 ;  /* 0x0000000400027825 */ /* 0x002fca00078e0002 */
[----:B------:R-:W-:Y:S01]  /*0730*/  STG.E desc[UR6][R2.64], R7 ;  /* 0x0000000702007986 */ /* 0x000fe2000c101906 */
[----:B------:R-:W-:Y:S05]  /*0740*/  EXIT ;  /* 0x000000000000794d */ /* 0x000fea0003800000 */
.L_x_82:
        /* <DEDUP_REMOVED lines=11> */
.L_x_101:


//--------------------- .nv.shared.reserved.0     --------------------------
	.section	.nv.shared.reserved.0,"aw",@nobits
	.weak		__nv_reservedSMEM_offset_0_alias
	.size		__nv_reservedSMEM_offset_0_alias, 0, 64
	.other		__nv_reservedSMEM_offset_0_alias,@"STO_CUDA_RESERVED_SHARED STV_DEFAULT"
__nv_reservedSMEM_offset_0_alias:
	.zero		0
	.zero		64


//--------------------- .nv.constant0.default_function_kernel_14 --------------------------
	.section	.nv.constant0.default_function_kernel_14,"a",@progbits
	.sectionflags	@""
	.align	4
.nv.constant0.default_function_kernel_14:
	.zero		912


//--------------------- .nv.constant0.default_function_kernel_5 --------------------------
	.section	.nv.constant0.default_function_kernel_5,"a",@progbits
	.sectionflags	@""
	.align	4
.nv.constant0.default_function_kernel_5:
	.zero		912


//--------------------- .nv.constant0.default_function_kernel_8 --------------------------
	.section	.nv.constant0.default_function_kernel_8,"a",@progbits
	.sectionflags	@""
	.align	4
.nv.constant0.default_function_kernel_8:
	.zero		912


//--------------------- .nv.constant0.default_function_kernel_13 --------------------------
	.section	.nv.constant0.default_function_kernel_13,"a",@progbits
	.sectionflags	@""
	.align	4
.nv.constant0.default_function_kernel_13:
	.zero		912


//--------------------- .nv.constant0.default_function_kernel_9 --------------------------
	.section	.nv.constant0.default_function_kernel_9,"a",@progbits
	.sectionflags	@""
	.align	4
.nv.constant0.default_function_kernel_9:
	.zero		912


//--------------------- .nv.constant0.default_function_kernel_6 --------------------------
	.section	.nv.constant0.default_function_kernel_6,"a",@progbits
	.sectionflags	@""
	.align	4
.nv.constant0.default_function_kernel_6:
	.zero		912


//--------------------- .nv.constant0.default_function_kernel_3 --------------------------
	.section	.nv.constant0.default_function_kernel_3,"a",@progbits
	.sectionflags	@""
	.align	4
.nv.constant0.default_function_kernel_3:
	.zero		912


//--------------------- .nv.constant0.default_function_kernel_10 --------------------------
	.section	.nv.constant0.default_function_kernel_10,"a",@progbits
	.sectionflags	@""
	.align	4
.nv.constant0.default_function_kernel_10:
	.zero		912


//--------------------- .nv.constant0.default_function_kernel_1 --------------------------
	.section	.nv.constant0.default_function_kernel_1,"a",@progbits
	.sectionflags	@""
	.align	4
.nv.constant0.default_function_kernel_1:
	.zero		912


//--------------------- .nv.constant0.default_function_kernel_15 --------------------------
	.section	.nv.constant0.default_function_kernel_15,"a",@progbits
	.sectionflags	@""
	.align	4
.nv.constant0.default_function_kernel_15:
	.zero		912


//--------------------- .nv.constant0.default_function_kernel_4 --------------------------
	.section	.nv.constant0.default_function_kernel_4,"a",@progbits
	.sectionflags	@""
	.align	4
.nv.constant0.default_function_kernel_4:
	.zero		912


//--------------------- .nv.constant0.default_function_kernel_7 --------------------------
	.section	.nv.constant0.default_function_kernel_7,"a",@progbits
	.sectionflags	@""
	.align	4
.nv.constant0.default_function_kernel_7:
	.zero		912


//--------------------- .nv.constant0.default_function_kernel_11 --------------------------
	.section	.nv.constant0.default_function_kernel_11,"a",@progbits
	.sectionflags	@""
	.align	4
.nv.constant0.default_function_kernel_11:
	.zero		912


//--------------------- .nv.constant0.default_function_kernel --------------------------
	.section	.nv.constant0.default_function_kernel,"a",@progbits
	.sectionflags	@""
	.align	4
.nv.constant0.default_function_kernel:
	.zero		912


//--------------------- .nv.constant0.default_function_kernel_16 --------------------------
	.section	.nv.constant0.default_function_kernel_16,"a",@progbits
	.sectionflags	@""
	.align	4
.nv.constant0.default_function_kernel_16:
	.zero		912


//--------------------- .nv.constant0.default_function_kernel_12 --------------------------
	.section	.nv.constant0.default_function_kernel_12,"a",@progbits
	.sectionflags	@""
	.align	4
.nv.constant0.default_function_kernel_12:
	.zero		912


//--------------------- .nv.constant0.default_function_kernel_2 --------------------------
	.section	.nv.constant0.default_function_kernel_2,"a",@progbits
	.sectionflags	@""
	.align	4
.nv.constant0.default_function_kernel_2:
	.zero		912


//--------------------- SYMBOLS --------------------------

	.type		.nv.reservedSmem.offset0,@object
	.size		.nv.reservedSmem.offset0,0x4
